	.target	sm_90a

	.elftype	@"ET_EXEC"


//--------------------- .note.nv.tkinfo           --------------------------
	.section	.note.nv.tkinfo,"",@"SHT_NOTE"
	.sectionflags	@"SHF_NOTE_NV_TKINFO"
	.tkinfo
        /*0018*/ 	.word	0x00000002
        /*0030*/ 	.string	""
        /*0030*/ 	.string	"ptxas"
        /*0030*/ 	.string	"Cuda compilation tools, release 13.0, V13.0.88"
        /*0030*/ 	.string	"Build cuda_13.0.r13.0/compiler.36424714_0"
        /*0030*/ 	.string	"-arch sm_90a -m 64 "



//--------------------- .note.nv.cuinfo           --------------------------
	.section	.note.nv.cuinfo,"",@"SHT_NOTE"
	.sectionflags	@"SHF_NOTE_NV_CUINFO"
        /*0018*/ 	.short	0x0002
        /*001a*/ 	.short	0x005a
        /*001c*/ 	.short	0x0082
	.zero		2


//--------------------- .nv.info                  --------------------------
	.section	.nv.info,"",@"SHT_CUDA_INFO"
	.align	4


	//----- nvinfo : EIATTR_REGCOUNT
	.align		4
        /*0000*/ 	.byte	0x04, 0x2f
        /*0002*/ 	.short	(.L_12 - .L_11)
	.align		4
.L_11:
        /*0004*/ 	.word	index@(_ZN7cutlass13device_kernelINS_4conv6kernel13ConvUniversalINS1_16ConvProblemShapeILNS1_8OperatorE0ELi2EEENS1_10collective14CollectiveConvINS1_46MainloopSm90TmaGmmaWarpSpecializedImplicitGemmILS5_0ELi28ELi2EN4cute5tupleIJNSA_1CILi1EEESD_SD_EEENS1_36KernelImplicitTmaWarpSpecializedSm90ELi1EEENSB_IJNSC_ILi64EEESH_NSB_IJNSC_ILi32EEEEEEEEENS_6half_tESL_NSA_8TiledMMAINSA_8MMA_AtomIJNSA_4SM904GMMA25MMA_64x64x16_F32F16F16_SSILNSP_5MajorE0ELSR_0ELNSP_7ScaleInE1ELSS_1EEEEEENSA_6LayoutISE_NSB_IJNSC_ILi0EEESW_SW_EEEEENSB_IJNSA_10UnderscoreESZ_SZ_EEEEENS7_6detail26Sm90ImplicitGemmTileTraitsINSA_20SM90_TMA_LOAD_IM2COLENSA_14ComposedLayoutINSA_7SwizzleILi2ELi4ELi3EEENSA_18smem_ptr_flag_bitsILi16EEENSV_INSB_IJNSB_IJNSC_ILi8EEES1A_EEENSB_IJSI_SD_EEENSB_IJSD_NSC_ILi28EEEEEEEEENSB_IJNSB_IJSI_NSC_ILi256EEEEEENSB_IJSD_SW_EEENSB_IJSW_NSC_ILi2048EEEEEEEEEEEEEvEENS13_INSA_13SM90_TMA_LOADES1N_vEEEENS_8epilogue10collective6detail29Sm90TmaWarpSpecializedAdapterINS1T_15DefaultEpilogueISL_NSB_IJNSB_IJlllEEESD_SW_EEES1Y_NS1S_6thread17LinearCombinationISL_Li1EffLNS1Z_9ScaleType4KindE0ELNS_15FloatRoundStyleE2ESL_EENS_4gemm15EpilogueDefaultEEEEEvvEEEEvNT_6ParamsE)
        /*0008*/ 	.word	0x0000003a


	//----- nvinfo : EIATTR_FRAME_SIZE
	.align		4
.L_12:
        /*000c*/ 	.byte	0x04, 0x11
        /*000e*/ 	.short	(.L_14 - .L_13)
	.align		4
.L_13:
        /*0010*/ 	.word	index@(_ZN7cutlass13device_kernelINS_4conv6kernel13ConvUniversalINS1_16ConvProblemShapeILNS1_8OperatorE0ELi2EEENS1_10collective14CollectiveConvINS1_46MainloopSm90TmaGmmaWarpSpecializedImplicitGemmILS5_0ELi28ELi2EN4cute5tupleIJNSA_1CILi1EEESD_SD_EEENS1_36KernelImplicitTmaWarpSpecializedSm90ELi1EEENSB_IJNSC_ILi64EEESH_NSB_IJNSC_ILi32EEEEEEEEENS_6half_tESL_NSA_8TiledMMAINSA_8MMA_AtomIJNSA_4SM904GMMA25MMA_64x64x16_F32F16F16_SSILNSP_5MajorE0ELSR_0ELNSP_7ScaleInE1ELSS_1EEEEEENSA_6LayoutISE_NSB_IJNSC_ILi0EEESW_SW_EEEEENSB_IJNSA_10UnderscoreESZ_SZ_EEEEENS7_6detail26Sm90ImplicitGemmTileTraitsINSA_20SM90_TMA_LOAD_IM2COLENSA_14ComposedLayoutINSA_7SwizzleILi2ELi4ELi3EEENSA_18smem_ptr_flag_bitsILi16EEENSV_INSB_IJNSB_IJNSC_ILi8EEES1A_EEENSB_IJSI_SD_EEENSB_IJSD_NSC_ILi28EEEEEEEEENSB_IJNSB_IJSI_NSC_ILi256EEEEEENSB_IJSD_SW_EEENSB_IJSW_NSC_ILi2048EEEEEEEEEEEEEvEENS13_INSA_13SM90_TMA_LOADES1N_vEEEENS_8epilogue10collective6detail29Sm90TmaWarpSpecializedAdapterINS1T_15DefaultEpilogueISL_NSB_IJNSB_IJlllEEESD_SW_EEES1Y_NS1S_6thread17LinearCombinationISL_Li1EffLNS1Z_9ScaleType4KindE0ELNS_15FloatRoundStyleE2ESL_EENS_4gemm15EpilogueDefaultEEEEEvvEEEEvNT_6ParamsE)
        /*0014*/ 	.word	0x00000000


	//----- nvinfo : EIATTR_MIN_STACK_SIZE
	.align		4
.L_14:
        /*0018*/ 	.byte	0x04, 0x12
        /*001a*/ 	.short	(.L_16 - .L_15)
	.align		4
.L_15:
        /*001c*/ 	.word	index@(_ZN7cutlass13device_kernelINS_4conv6kernel13ConvUniversalINS1_16ConvProblemShapeILNS1_8OperatorE0ELi2EEENS1_10collective14CollectiveConvINS1_46MainloopSm90TmaGmmaWarpSpecializedImplicitGemmILS5_0ELi28ELi2EN4cute5tupleIJNSA_1CILi1EEESD_SD_EEENS1_36KernelImplicitTmaWarpSpecializedSm90ELi1EEENSB_IJNSC_ILi64EEESH_NSB_IJNSC_ILi32EEEEEEEEENS_6half_tESL_NSA_8TiledMMAINSA_8MMA_AtomIJNSA_4SM904GMMA25MMA_64x64x16_F32F16F16_SSILNSP_5MajorE0ELSR_0ELNSP_7ScaleInE1ELSS_1EEEEEENSA_6LayoutISE_NSB_IJNSC_ILi0EEESW_SW_EEEEENSB_IJNSA_10UnderscoreESZ_SZ_EEEEENS7_6detail26Sm90ImplicitGemmTileTraitsINSA_20SM90_TMA_LOAD_IM2COLENSA_14ComposedLayoutINSA_7SwizzleILi2ELi4ELi3EEENSA_18smem_ptr_flag_bitsILi16EEENSV_INSB_IJNSB_IJNSC_ILi8EEES1A_EEENSB_IJSI_SD_EEENSB_IJSD_NSC_ILi28EEEEEEEEENSB_IJNSB_IJSI_NSC_ILi256EEEEEENSB_IJSD_SW_EEENSB_IJSW_NSC_ILi2048EEEEEEEEEEEEEvEENS13_INSA_13SM90_TMA_LOADES1N_vEEEENS_8epilogue10collective6detail29Sm90TmaWarpSpecializedAdapterINS1T_15DefaultEpilogueISL_NSB_IJNSB_IJlllEEESD_SW_EEES1Y_NS1S_6thread17LinearCombinationISL_Li1EffLNS1Z_9ScaleType4KindE0ELNS_15FloatRoundStyleE2ESL_EENS_4gemm15EpilogueDefaultEEEEEvvEEEEvNT_6ParamsE)
        /*0020*/ 	.word	0x00000000
.L_16:


//--------------------- .nv.compat                --------------------------
	.section	.nv.compat,"",@"SHT_CUDA_COMPAT_INFO"
	.align	4
        /*0000*/ 	.byte	0x02, 0x09, 0x01, 0x00, 0x02, 0x02, 0x04, 0x00, 0x02, 0x05, 0x05, 0x00, 0x03, 0x07, 0x01, 0x01
        /*0010*/ 	.byte	0x02, 0x03, 0x01, 0x00, 0x02, 0x06, 0x01, 0x00, 0x04, 0x0b, 0x08, 0x00, 0x00, 0x00, 0x00, 0x00
        /*0020*/ 	.byte	0x00, 0x00, 0x00, 0x00


//--------------------- .nv.info._ZN7cutlass13device_kernelINS_4conv6kernel13ConvUniversalINS1_16ConvProblemShapeILNS1_8OperatorE0ELi2EEENS1_10collective14CollectiveConvINS1_46MainloopSm90TmaGmmaWarpSpecializedImplicitGemmILS5_0ELi28ELi2EN4cute5tupleIJNSA_1CILi1EEESD_SD_EEENS1_36KernelImplicitTmaWarpSpecializedSm90ELi1EEENSB_IJNSC_ILi64EEESH_NSB_IJNSC_ILi32EEEEEEEEENS_6half_tESL_NSA_8TiledMMAINSA_8MMA_AtomIJNSA_4SM904GMMA25MMA_64x64x16_F32F16F16_SSILNSP_5MajorE0ELSR_0ELNSP_7ScaleInE1ELSS_1EEEEEENSA_6LayoutISE_NSB_IJNSC_ILi0EEESW_SW_EEEEENSB_IJNSA_10UnderscoreESZ_SZ_EEEEENS7_6detail26Sm90ImplicitGemmTileTraitsINSA_20SM90_TMA_LOAD_IM2COLENSA_14ComposedLayoutINSA_7SwizzleILi2ELi4ELi3EEENSA_18smem_ptr_flag_bitsILi16EEENSV_INSB_IJNSB_IJNSC_ILi8EEES1A_EEENSB_IJSI_SD_EEENSB_IJSD_NSC_ILi28EEEEEEEEENSB_IJNSB_IJSI_NSC_ILi256EEEEEENSB_IJSD_SW_EEENSB_IJSW_NSC_ILi2048EEEEEEEEEEEEEvEENS13_INSA_13SM90_TMA_LOADES1N_vEEEENS_8epilogue10collective6detail29Sm90TmaWarpSpecializedAdapterINS1T_15DefaultEpilogueISL_NSB_IJNSB_IJlllEEESD_SW_EEES1Y_NS1S_6thread17LinearCombinationISL_Li1EffLNS1Z_9ScaleType4KindE0ELNS_15FloatRoundStyleE2ESL_EENS_4gemm15EpilogueDefaultEEEEEvvEEEEvNT_6ParamsE --------------------------
	.section	.nv.info._ZN7cutlass13device_kernelINS_4conv6kernel13ConvUniversalINS1_16ConvProblemShapeILNS1_8OperatorE0ELi2EEENS1_10collective14CollectiveConvINS1_46MainloopSm90TmaGmmaWarpSpecializedImplicitGemmILS5_0ELi28ELi2EN4cute5tupleIJNSA_1CILi1EEESD_SD_EEENS1_36KernelImplicitTmaWarpSpecializedSm90ELi1EEENSB_IJNSC_ILi64EEESH_NSB_IJNSC_ILi32EEEEEEEEENS_6half_tESL_NSA_8TiledMMAINSA_8MMA_AtomIJNSA_4SM904GMMA25MMA_64x64x16_F32F16F16_SSILNSP_5MajorE0ELSR_0ELNSP_7ScaleInE1ELSS_1EEEEEENSA_6LayoutISE_NSB_IJNSC_ILi0EEESW_SW_EEEEENSB_IJNSA_10UnderscoreESZ_SZ_EEEEENS7_6detail26Sm90ImplicitGemmTileTraitsINSA_20SM90_TMA_LOAD_IM2COLENSA_14ComposedLayoutINSA_7SwizzleILi2ELi4ELi3EEENSA_18smem_ptr_flag_bitsILi16EEENSV_INSB_IJNSB_IJNSC_ILi8EEES1A_EEENSB_IJSI_SD_EEENSB_IJSD_NSC_ILi28EEEEEEEEENSB_IJNSB_IJSI_NSC_ILi256EEEEEENSB_IJSD_SW_EEENSB_IJSW_NSC_ILi2048EEEEEEEEEEEEEvEENS13_INSA_13SM90_TMA_LOADES1N_vEEEENS_8epilogue10collective6detail29Sm90TmaWarpSpecializedAdapterINS1T_15DefaultEpilogueISL_NSB_IJNSB_IJlllEEESD_SW_EEES1Y_NS1S_6thread17LinearCombinationISL_Li1EffLNS1Z_9ScaleType4KindE0ELNS_15FloatRoundStyleE2ESL_EENS_4gemm15EpilogueDefaultEEEEEvvEEEEvNT_6ParamsE,"",@"SHT_CUDA_INFO"
	.sectionflags	@""
	.align	4


	//----- nvinfo : EIATTR_CUDA_API_VERSION
	.align		4
        /*0000*/ 	.byte	0x04, 0x37
        /*0002*/ 	.short	(.L_18 - .L_17)
.L_17:
        /*0004*/ 	.word	0x00000082


	//----- nvinfo : EIATTR_KPARAM_INFO
	.align		4
.L_18:
        /*0008*/ 	.byte	0x04, 0x17
        /*000a*/ 	.short	(.L_20 - .L_19)
.L_19:
        /*000c*/ 	.word	0x00000000
        /*0010*/ 	.short	0x0000
        /*0012*/ 	.short	0x0070
        /*0014*/ 	.byte	0x00, 0xf0, 0x01, 0x0e


	//----- nvinfo : EIATTR_SPARSE_MMA_MASK
	.align		4
.L_20:
        /*0018*/ 	.byte	0x03, 0x50
        /*001a*/ 	.short	0x0000


	//----- nvinfo : EIATTR_MAXREG_COUNT
	.align		4
        /*001c*/ 	.byte	0x03, 0x1b
        /*001e*/ 	.short	0x00ff


	//----- nvinfo : EIATTR_NUM_BARRIERS
	.align		4
        /*0020*/ 	.byte	0x02, 0x4c
        /*0022*/ 	.byte	0x01
	.zero		1


	//----- nvinfo : EIATTR_MERCURY_ISA_VERSION
	.align		4
        /*0024*/ 	.byte	0x03, 0x5f
        /*0026*/ 	.short	0x0101


	//----- nvinfo : EIATTR_COOP_GROUP_MASK_REGIDS
	.align		4
        /*0028*/ 	.byte	0x04, 0x29
        /*002a*/ 	.short	(.L_22 - .L_21)


	//   ....[0]....
.L_21:
        /*002c*/ 	.word	0xffffffff


	//   ....[1]....
        /*0030*/ 	.word	0xffffffff


	//   ....[2]....
        /*0034*/ 	.word	0xffffffff


	//----- nvinfo : EIATTR_COOP_GROUP_INSTR_OFFSETS
	.align		4
.L_22:
        /*0038*/ 	.byte	0x04, 0x28
        /*003a*/ 	.short	(.L_24 - .L_23)


	//   ....[0]....
.L_23:
        /*003c*/ 	.word	0x00000060


	//   ....[1]....
        /*0040*/ 	.word	0x00000070


	//   ....[2]....
        /*0044*/ 	.word	0x00000130


	//----- nvinfo : EIATTR_MBARRIER_INSTR_OFFSETS
	.align		4
.L_24:
        /*0048*/ 	.byte	0x04, 0x39
        /*004a*/ 	.short	(.L_26 - .L_25)


	//   ....[0]....
.L_25:
        /*004c*/ 	.word	0x00000270
        /*0050*/ 	.word	0x000000ff
        /*0054*/ 	.word	0x00038000
        /*0058*/ 	.short	0x0100
        /*005a*/ 	.byte	0x08
	.zero		1


	//   ....[1]....
        /*005c*/ 	.word	0x00000280
        /*0060*/ 	.word	0x000000ff
        /*0064*/ 	.word	0x000380e0
        /*0068*/ 	.short	0x0100
        /*006a*/ 	.byte	0x08
	.zero		1


	//   ....[2]....
        /*006c*/ 	.word	0x00000290
        /*0070*/ 	.word	0x000000ff
        /*0074*/ 	.word	0x00038008
        /*0078*/ 	.short	0x0100
        /*007a*/ 	.byte	0x08
	.zero		1


	//   ....[3]....
        /*007c*/ 	.word	0x000002a0
        /*0080*/ 	.word	0x000000ff
        /*0084*/ 	.word	0x000380e8
        /*0088*/ 	.short	0x0100
        /*008a*/ 	.byte	0x08
	.zero		1


	//   ....[4]....
        /*008c*/ 	.word	0x000002b0
        /*0090*/ 	.word	0x000000ff
        /*0094*/ 	.word	0x00038010
        /*0098*/ 	.short	0x0100
        /*009a*/ 	.byte	0x08
	.zero		1


	//   ....[5]....
        /*009c*/ 	.word	0x000002c0
        /*00a0*/ 	.word	0x000000ff
        /*00a4*/ 	.word	0x000380f0
        /*00a8*/ 	.short	0x0100
        /*00aa*/ 	.byte	0x08
	.zero		1


	//   ....[6]....
        /*00ac*/ 	.word	0x000002d0
        /*00b0*/ 	.word	0x000000ff
        /*00b4*/ 	.word	0x00038018
        /*00b8*/ 	.short	0x0100
        /*00ba*/ 	.byte	0x08
	.zero		1


	//   ....[7]....
        /*00bc*/ 	.word	0x000002e0
        /*00c0*/ 	.word	0x000000ff
        /*00c4*/ 	.word	0x000380f8
        /*00c8*/ 	.short	0x0100
        /*00ca*/ 	.byte	0x08
	.zero		1


	//   ....[8]....
        /*00cc*/ 	.word	0x000002f0
        /*00d0*/ 	.word	0x000000ff
        /*00d4*/ 	.word	0x00038020
        /*00d8*/ 	.short	0x0100
        /*00da*/ 	.byte	0x08
	.zero		1


	//   ....[9]....
        /*00dc*/ 	.word	0x00000300
        /*00e0*/ 	.word	0x000000ff
        /*00e4*/ 	.word	0x00038100
        /*00e8*/ 	.short	0x0100
        /*00ea*/ 	.byte	0x08
	.zero		1


	//   ....[10]....
        /*00ec*/ 	.word	0x00000310
        /*00f0*/ 	.word	0x000000ff
        /*00f4*/ 	.word	0x00038028
        /*00f8*/ 	.short	0x0100
        /*00fa*/ 	.byte	0x08
	.zero		1


	//   ....[11]....
        /*00fc*/ 	.word	0x00000320
        /*0100*/ 	.word	0x000000ff
        /*0104*/ 	.word	0x00038108
        /*0108*/ 	.short	0x0100
        /*010a*/ 	.byte	0x08
	.zero		1


	//   ....[12]....
        /*010c*/ 	.word	0x00000330
        /*0110*/ 	.word	0x000000ff
        /*0114*/ 	.word	0x00038030
        /*0118*/ 	.short	0x0100
        /*011a*/ 	.byte	0x08
	.zero		1


	//   ....[13]....
        /*011c*/ 	.word	0x00000340
        /*0120*/ 	.word	0x000000ff
        /*0124*/ 	.word	0x00038110
        /*0128*/ 	.short	0x0100
        /*012a*/ 	.byte	0x08
	.zero		1


	//   ....[14]....
        /*012c*/ 	.word	0x00000350
        /*0130*/ 	.word	0x000000ff
        /*0134*/ 	.word	0x00038038
        /*0138*/ 	.short	0x0100
        /*013a*/ 	.byte	0x08
	.zero		1


	//   ....[15]....
        /*013c*/ 	.word	0x00000360
        /*0140*/ 	.word	0x000000ff
        /*0144*/ 	.word	0x00038118
        /*0148*/ 	.short	0x0100
        /*014a*/ 	.byte	0x08
	.zero		1


	//   ....[16]....
        /*014c*/ 	.word	0x00000370
        /*0150*/ 	.word	0x000000ff
        /*0154*/ 	.word	0x00038040
        /*0158*/ 	.short	0x0100
        /*015a*/ 	.byte	0x08
	.zero		1


	//   ....[17]....
        /*015c*/ 	.word	0x00000380
        /*0160*/ 	.word	0x000000ff
        /*0164*/ 	.word	0x00038120
        /*0168*/ 	.short	0x0100
        /*016a*/ 	.byte	0x08
	.zero		1


	//   ....[18]....
        /*016c*/ 	.word	0x00000390
        /*0170*/ 	.word	0x000000ff
        /*0174*/ 	.word	0x00038048
        /*0178*/ 	.short	0x0100
        /*017a*/ 	.byte	0x08
	.zero		1


	//   ....[19]....
        /*017c*/ 	.word	0x000003a0
        /*0180*/ 	.word	0x000000ff
        /*0184*/ 	.word	0x00038128
        /*0188*/ 	.short	0x0100
        /*018a*/ 	.byte	0x08
	.zero		1


	//   ....[20]....
        /*018c*/ 	.word	0x000003b0
        /*0190*/ 	.word	0x000000ff
        /*0194*/ 	.word	0x00038050
        /*0198*/ 	.short	0x0100
        /*019a*/ 	.byte	0x08
	.zero		1


	//   ....[21]....
        /*019c*/ 	.word	0x000003c0
        /*01a0*/ 	.word	0x000000ff
        /*01a4*/ 	.word	0x00038130
        /*01a8*/ 	.short	0x0100
        /*01aa*/ 	.byte	0x08
	.zero		1


	//   ....[22]....
        /*01ac*/ 	.word	0x000003d0
        /*01b0*/ 	.word	0x000000ff
        /*01b4*/ 	.word	0x00038058
        /*01b8*/ 	.short	0x0100
        /*01ba*/ 	.byte	0x08
	.zero		1


	//   ....[23]....
        /*01bc*/ 	.word	0x000003e0
        /*01c0*/ 	.word	0x000000ff
        /*01c4*/ 	.word	0x00038138
        /*01c8*/ 	.short	0x0100
        /*01ca*/ 	.byte	0x08
	.zero		1


	//   ....[24]....
        /*01cc*/ 	.word	0x000003f0
        /*01d0*/ 	.word	0x000000ff
        /*01d4*/ 	.word	0x00038060
        /*01d8*/ 	.short	0x0100
        /*01da*/ 	.byte	0x08
	.zero		1


	//   ....[25]....
        /*01dc*/ 	.word	0x00000400
        /*01e0*/ 	.word	0x000000ff
        /*01e4*/ 	.word	0x00038140
        /*01e8*/ 	.short	0x0100
        /*01ea*/ 	.byte	0x08
	.zero		1


	//   ....[26]....
        /*01ec*/ 	.word	0x00000410
        /*01f0*/ 	.word	0x000000ff
        /*01f4*/ 	.word	0x00038068
        /*01f8*/ 	.short	0x0100
        /*01fa*/ 	.byte	0x08
	.zero		1


	//   ....[27]....
        /*01fc*/ 	.word	0x00000420
        /*0200*/ 	.word	0x000000ff
        /*0204*/ 	.word	0x00038148
        /*0208*/ 	.short	0x0100
        /*020a*/ 	.byte	0x08
	.zero		1


	//   ....[28]....
        /*020c*/ 	.word	0x00000430
        /*0210*/ 	.word	0x000000ff
        /*0214*/ 	.word	0x00038070
        /*0218*/ 	.short	0x0100
        /*021a*/ 	.byte	0x08
	.zero		1


	//   ....[29]....
        /*021c*/ 	.word	0x00000440
        /*0220*/ 	.word	0x000000ff
        /*0224*/ 	.word	0x00038150
        /*0228*/ 	.short	0x0100
        /*022a*/ 	.byte	0x08
	.zero		1


	//   ....[30]....
        /*022c*/ 	.word	0x00000450
        /*0230*/ 	.word	0x000000ff
        /*0234*/ 	.word	0x00038078
        /*0238*/ 	.short	0x0100
        /*023a*/ 	.byte	0x08
	.zero		1


	//   ....[31]....
        /*023c*/ 	.word	0x00000460
        /*0240*/ 	.word	0x000000ff
        /*0244*/ 	.word	0x00038158
        /*0248*/ 	.short	0x0100
        /*024a*/ 	.byte	0x08
	.zero		1


	//   ....[32]....
        /*024c*/ 	.word	0x00000470
        /*0250*/ 	.word	0x000000ff
        /*0254*/ 	.word	0x00038080
        /*0258*/ 	.short	0x0100
        /*025a*/ 	.byte	0x08
	.zero		1


	//   ....[33]....
        /*025c*/ 	.word	0x00000480
        /*0260*/ 	.word	0x000000ff
        /*0264*/ 	.word	0x00038160
        /*0268*/ 	.short	0x0100
        /*026a*/ 	.byte	0x08
	.zero		1


	//   ....[34]....
        /*026c*/ 	.word	0x00000490
        /*0270*/ 	.word	0x000000ff
        /*0274*/ 	.word	0x00038088
        /*0278*/ 	.short	0x0100
        /*027a*/ 	.byte	0x08
	.zero		1


	//   ....[35]....
        /*027c*/ 	.word	0x000004a0
        /*0280*/ 	.word	0x000000ff
        /*0284*/ 	.word	0x00038168
        /*0288*/ 	.short	0x0100
        /*028a*/ 	.byte	0x08
	.zero		1


	//   ....[36]....
        /*028c*/ 	.word	0x000004b0
        /*0290*/ 	.word	0x000000ff
        /*0294*/ 	.word	0x00038090
        /*0298*/ 	.short	0x0100
        /*029a*/ 	.byte	0x08
	.zero		1


	//   ....[37]....
        /*029c*/ 	.word	0x000004c0
        /*02a0*/ 	.word	0x000000ff
        /*02a4*/ 	.word	0x00038170
        /*02a8*/ 	.short	0x0100
        /*02aa*/ 	.byte	0x08
	.zero		1


	//   ....[38]....
        /*02ac*/ 	.word	0x000004d0
        /*02b0*/ 	.word	0x000000ff
        /*02b4*/ 	.word	0x00038098
        /*02b8*/ 	.short	0x0100
        /*02ba*/ 	.byte	0x08
	.zero		1


	//   ....[39]....
        /*02bc*/ 	.word	0x000004e0
        /*02c0*/ 	.word	0x000000ff
        /*02c4*/ 	.word	0x00038178
        /*02c8*/ 	.short	0x0100
        /*02ca*/ 	.byte	0x08
	.zero		1


	//   ....[40]....
        /*02cc*/ 	.word	0x000004f0
        /*02d0*/ 	.word	0x000000ff
        /*02d4*/ 	.word	0x000380a0
        /*02d8*/ 	.short	0x0100
        /*02da*/ 	.byte	0x08
	.zero		1


	//   ....[41]....
        /*02dc*/ 	.word	0x00000500
        /*02e0*/ 	.word	0x000000ff
        /*02e4*/ 	.word	0x00038180
        /*02e8*/ 	.short	0x0100
        /*02ea*/ 	.byte	0x08
	.zero		1


	//   ....[42]....
        /*02ec*/ 	.word	0x00000510
        /*02f0*/ 	.word	0x000000ff
        /*02f4*/ 	.word	0x000380a8
        /*02f8*/ 	.short	0x0100
        /*02fa*/ 	.byte	0x08
	.zero		1


	//   ....[43]....
        /*02fc*/ 	.word	0x00000520
        /*0300*/ 	.word	0x000000ff
        /*0304*/ 	.word	0x00038188
        /*0308*/ 	.short	0x0100
        /*030a*/ 	.byte	0x08
	.zero		1


	//   ....[44]....
        /*030c*/ 	.word	0x00000530
        /*0310*/ 	.word	0x000000ff
        /*0314*/ 	.word	0x000380b0
        /*0318*/ 	.short	0x0100
        /*031a*/ 	.byte	0x08
	.zero		1


	//   ....[45]....
        /*031c*/ 	.word	0x00000540
        /*0320*/ 	.word	0x000000ff
        /*0324*/ 	.word	0x00038190
        /*0328*/ 	.short	0x0100
        /*032a*/ 	.byte	0x08
	.zero		1


	//   ....[46]....
        /*032c*/ 	.word	0x00000550
        /*0330*/ 	.word	0x000000ff
        /*0334*/ 	.word	0x000380b8
        /*0338*/ 	.short	0x0100
        /*033a*/ 	.byte	0x08
	.zero		1


	//   ....[47]....
        /*033c*/ 	.word	0x00000560
        /*0340*/ 	.word	0x000000ff
        /*0344*/ 	.word	0x00038198
        /*0348*/ 	.short	0x0100
        /*034a*/ 	.byte	0x08
	.zero		1


	//   ....[48]....
        /*034c*/ 	.word	0x00000570
        /*0350*/ 	.word	0x000000ff
        /*0354*/ 	.word	0x000380c0
        /*0358*/ 	.short	0x0100
        /*035a*/ 	.byte	0x08
	.zero		1


	//   ....[49]....
        /*035c*/ 	.word	0x00000580
        /*0360*/ 	.word	0x000000ff
        /*0364*/ 	.word	0x000381a0
        /*0368*/ 	.short	0x0100
        /*036a*/ 	.byte	0x08
	.zero		1


	//   ....[50]....
        /*036c*/ 	.word	0x00000590
        /*0370*/ 	.word	0x000000ff
        /*0374*/ 	.word	0x000380c8
        /*0378*/ 	.short	0x0100
        /*037a*/ 	.byte	0x08
	.zero		1


	//   ....[51]....
        /*037c*/ 	.word	0x000005a0
        /*0380*/ 	.word	0x000000ff
        /*0384*/ 	.word	0x000381a8
        /*0388*/ 	.short	0x0100
        /*038a*/ 	.byte	0x08
	.zero		1


	//   ....[52]....
        /*038c*/ 	.word	0x000005b0
        /*0390*/ 	.word	0x000000ff
        /*0394*/ 	.word	0x000380d0
        /*0398*/ 	.short	0x0100
        /*039a*/ 	.byte	0x08
	.zero		1


	//   ....[53]....
        /*039c*/ 	.word	0x000005c0
        /*03a0*/ 	.word	0x000000ff
        /*03a4*/ 	.word	0x000381b0
        /*03a8*/ 	.short	0x0100
        /*03aa*/ 	.byte	0x08
	.zero		1


	//   ....[54]....
        /*03ac*/ 	.word	0x000005d0
        /*03b0*/ 	.word	0x000000ff
        /*03b4*/ 	.word	0x000380d8
        /*03b8*/ 	.short	0x0100
        /*03ba*/ 	.byte	0x08
	.zero		1


	//   ....[55]....
        /*03bc*/ 	.word	0x000005e0
        /*03c0*/ 	.word	0x000000ff
        /*03c4*/ 	.word	0x000381b8
        /*03c8*/ 	.short	0x0100
        /*03ca*/ 	.byte	0x08
	.zero		1


	//   ....[56]....
        /*03cc*/ 	.word	0x00000b90
        /*03d0*/ 	.word	0x00000009
        /*03d4*/ 	.word	0x00038000
        /*03d8*/ 	.short	0x010a
        /*03da*/ 	.byte	0x3f
	.zero		1


	//   ....[57]....
        /*03dc*/ 	.word	0x00000eb0
        /*03e0*/ 	.word	0x0000000a
        /*03e4*/ 	.word	0x00038000
        /*03e8*/ 	.short	0x010a
        /*03ea*/ 	.byte	0x3f
	.zero		1


	//   ....[58]....
        /*03ec*/ 	.word	0x00001010
        /*03f0*/ 	.word	0x000000ff
        /*03f4*/ 	.word	0x00000000
        /*03f8*/ 	.short	0x0101
        /*03fa*/ 	.byte	0x06
	.zero		1


	//   ....[59]....
        /*03fc*/ 	.word	0x00001210
        /*0400*/ 	.word	0x00000004
        /*0404*/ 	.word	0x00000000
        /*0408*/ 	.short	0x0101
        /*040a*/ 	.byte	0x3f
	.zero		1


	//   ....[60]....
        /*040c*/ 	.word	0x00003a10
        /*0410*/ 	.word	0x0000000c
        /*0414*/ 	.word	0x000380e0
        /*0418*/ 	.short	0x010a
        /*041a*/ 	.byte	0x3f
	.zero		1


	//   ....[61]....
        /*041c*/ 	.word	0x000040a0
        /*0420*/ 	.word	0x00000002
        /*0424*/ 	.word	0x00000000
        /*0428*/ 	.short	0x010a
        /*042a*/ 	.byte	0x3f
	.zero		1


	//   ....[62]....
        /*042c*/ 	.word	0x00004150
        /*0430*/ 	.word	0x00000002
        /*0434*/ 	.word	0x00000000
        /*0438*/ 	.short	0x010a
        /*043a*/ 	.byte	0x3f
	.zero		1


	//   ....[63]....
        /*043c*/ 	.word	0x00004200
        /*0440*/ 	.word	0x00000002
        /*0444*/ 	.word	0x00000000
        /*0448*/ 	.short	0x010a
        /*044a*/ 	.byte	0x3f
	.zero		1


	//   ....[64]....
        /*044c*/ 	.word	0x000042b0
        /*0450*/ 	.word	0x00000002
        /*0454*/ 	.word	0x00000000
        /*0458*/ 	.short	0x010a
        /*045a*/ 	.byte	0x3f
	.zero		1


	//   ....[65]....
        /*045c*/ 	.word	0x00004360
        /*0460*/ 	.word	0x00000002
        /*0464*/ 	.word	0x00000000
        /*0468*/ 	.short	0x010a
        /*046a*/ 	.byte	0x3f
	.zero		1


	//   ....[66]....
        /*046c*/ 	.word	0x00004410
        /*0470*/ 	.word	0x00000002
        /*0474*/ 	.word	0x00000000
        /*0478*/ 	.short	0x010a
        /*047a*/ 	.byte	0x3f
	.zero		1


	//   ....[67]....
        /*047c*/ 	.word	0x000044c0
        /*0480*/ 	.word	0x00000002
        /*0484*/ 	.word	0x00000000
        /*0488*/ 	.short	0x010a
        /*048a*/ 	.byte	0x3f
	.zero		1


	//   ....[68]....
        /*048c*/ 	.word	0x00004570
        /*0490*/ 	.word	0x00000002
        /*0494*/ 	.word	0x00000000
        /*0498*/ 	.short	0x010a
        /*049a*/ 	.byte	0x3f
	.zero		1


	//   ....[69]....
        /*049c*/ 	.word	0x00004620
        /*04a0*/ 	.word	0x00000002
        /*04a4*/ 	.word	0x00000000
        /*04a8*/ 	.short	0x010a
        /*04aa*/ 	.byte	0x3f
	.zero		1


	//   ....[70]....
        /*04ac*/ 	.word	0x000046d0
        /*04b0*/ 	.word	0x00000002
        /*04b4*/ 	.word	0x00000000
        /*04b8*/ 	.short	0x010a
        /*04ba*/ 	.byte	0x3f
	.zero		1


	//   ....[71]....
        /*04bc*/ 	.word	0x00004780
        /*04c0*/ 	.word	0x00000002
        /*04c4*/ 	.word	0x00000000
        /*04c8*/ 	.short	0x010a
        /*04ca*/ 	.byte	0x3f
	.zero		1


	//   ....[72]....
        /*04cc*/ 	.word	0x00004830
        /*04d0*/ 	.word	0x00000002
        /*04d4*/ 	.word	0x00000000
        /*04d8*/ 	.short	0x010a
        /*04da*/ 	.byte	0x3f
	.zero		1


	//   ....[73]....
        /*04dc*/ 	.word	0x000048e0
        /*04e0*/ 	.word	0x00000002
        /*04e4*/ 	.word	0x00000000
        /*04e8*/ 	.short	0x010a
        /*04ea*/ 	.byte	0x3f
	.zero		1


	//   ....[74]....
        /*04ec*/ 	.word	0x00004990
        /*04f0*/ 	.word	0x00000002
        /*04f4*/ 	.word	0x00000000
        /*04f8*/ 	.short	0x010a
        /*04fa*/ 	.byte	0x3f
	.zero		1


	//   ....[75]....
        /*04fc*/ 	.word	0x00004a40
        /*0500*/ 	.word	0x00000002
        /*0504*/ 	.word	0x00000000
        /*0508*/ 	.short	0x010a
        /*050a*/ 	.byte	0x3f
	.zero		1


	//   ....[76]....
        /*050c*/ 	.word	0x00004af0
        /*0510*/ 	.word	0x00000002
        /*0514*/ 	.word	0x00000000
        /*0518*/ 	.short	0x010a
        /*051a*/ 	.byte	0x3f
	.zero		1


	//   ....[77]....
        /*051c*/ 	.word	0x00004ba0
        /*0520*/ 	.word	0x00000002
        /*0524*/ 	.word	0x00000000
        /*0528*/ 	.short	0x010a
        /*052a*/ 	.byte	0x3f
	.zero		1


	//   ....[78]....
        /*052c*/ 	.word	0x00004c50
        /*0530*/ 	.word	0x00000002
        /*0534*/ 	.word	0x00000000
        /*0538*/ 	.short	0x010a
        /*053a*/ 	.byte	0x3f
	.zero		1


	//   ....[79]....
        /*053c*/ 	.word	0x00004d00
        /*0540*/ 	.word	0x00000002
        /*0544*/ 	.word	0x00000000
        /*0548*/ 	.short	0x010a
        /*054a*/ 	.byte	0x3f
	.zero		1


	//   ....[80]....
        /*054c*/ 	.word	0x00004db0
        /*0550*/ 	.word	0x00000002
        /*0554*/ 	.word	0x00000000
        /*0558*/ 	.short	0x010a
        /*055a*/ 	.byte	0x3f
	.zero		1


	//   ....[81]....
        /*055c*/ 	.word	0x00004e60
        /*0560*/ 	.word	0x00000002
        /*0564*/ 	.word	0x00000000
        /*0568*/ 	.short	0x010a
        /*056a*/ 	.byte	0x3f
	.zero		1


	//   ....[82]....
        /*056c*/ 	.word	0x00004f10
        /*0570*/ 	.word	0x00000002
        /*0574*/ 	.word	0x00000000
        /*0578*/ 	.short	0x010a
        /*057a*/ 	.byte	0x3f
	.zero		1


	//   ....[83]....
        /*057c*/ 	.word	0x00004fc0
        /*0580*/ 	.word	0x00000002
        /*0584*/ 	.word	0x00000000
        /*0588*/ 	.short	0x010a
        /*058a*/ 	.byte	0x3f
	.zero		1


	//   ....[84]....
        /*058c*/ 	.word	0x00005070
        /*0590*/ 	.word	0x00000002
        /*0594*/ 	.word	0x00000000
        /*0598*/ 	.short	0x010a
        /*059a*/ 	.byte	0x3f
	.zero		1


	//   ....[85]....
        /*059c*/ 	.word	0x00005120
        /*05a0*/ 	.word	0x00000002
        /*05a4*/ 	.word	0x00000000
        /*05a8*/ 	.short	0x010a
        /*05aa*/ 	.byte	0x3f
	.zero		1


	//   ....[86]....
        /*05ac*/ 	.word	0x000051d0
        /*05b0*/ 	.word	0x00000002
        /*05b4*/ 	.word	0x00000000
        /*05b8*/ 	.short	0x010a
        /*05ba*/ 	.byte	0x3f
	.zero		1


	//   ....[87]....
        /*05bc*/ 	.word	0x00005280
        /*05c0*/ 	.word	0x00000002
        /*05c4*/ 	.word	0x00000000
        /*05c8*/ 	.short	0x010a
        /*05ca*/ 	.byte	0x3f
	.zero		1


	//   ....[88]....
        /*05cc*/ 	.word	0x00005330
        /*05d0*/ 	.word	0x00000003
        /*05d4*/ 	.word	0x00000000
        /*05d8*/ 	.short	0x010a
        /*05da*/ 	.byte	0x3f
	.zero		1


	//----- nvinfo : EIATTR_NUM_MBARRIERS
	.align		4
.L_26:
        /*05dc*/ 	.byte	0x03, 0x38
        /*05de*/ 	.short	0x0038


	//----- nvinfo : EIATTR_EXIT_INSTR_OFFSETS
	.align		4
        /*05e0*/ 	.byte	0x04, 0x1c
        /*05e2*/ 	.short	(.L_28 - .L_27)


	//   ....[0]....
.L_27:
        /*05e4*/ 	.word	0x000009c0


	//   ....[1]....
        /*05e8*/ 	.word	0x00001360


	//   ....[2]....
        /*05ec*/ 	.word	0x00002d40


	//   ....[3]....
        /*05f0*/ 	.word	0x00002d70


	//   ....[4]....
        /*05f4*/ 	.word	0x000037c0


	//   ....[5]....
        /*05f8*/ 	.word	0x000037f0


	//   ....[6]....
        /*05fc*/ 	.word	0x00003810


	//   ....[7]....
        /*0600*/ 	.word	0x00003f90


	//   ....[8]....
        /*0604*/ 	.word	0x00005360


	//----- nvinfo : EIATTR_MAX_THREADS
	.align		4
.L_28:
        /*0608*/ 	.byte	0x04, 0x05
        /*060a*/ 	.short	(.L_30 - .L_29)
.L_29:
        /*060c*/ 	.word	0x00000100
        /*0610*/ 	.word	0x00000001
        /*0614*/ 	.word	0x00000001


	//----- nvinfo : EIATTR_CRS_STACK_SIZE
	.align		4
.L_30:
        /*0618*/ 	.byte	0x04, 0x1e
        /*061a*/ 	.short	(.L_32 - .L_31)
.L_31:
        /*061c*/ 	.word	0x00000000


	//----- nvinfo : EIATTR_CBANK_PARAM_SIZE
	.align		4
.L_32:
        /*0620*/ 	.byte	0x03, 0x19
        /*0622*/ 	.short	0x03f0


	//----- nvinfo : EIATTR_PARAM_CBANK
	.align		4
        /*0624*/ 	.byte	0x04, 0x0a
        /*0626*/ 	.short	(.L_34 - .L_33)
	.align		4
.L_33:
        /*0628*/ 	.word	index@(.nv.constant0._ZN7cutlass13device_kernelINS_4conv6kernel13ConvUniversalINS1_16ConvProblemShapeILNS1_8OperatorE0ELi2EEENS1_10collective14CollectiveConvINS1_46MainloopSm90TmaGmmaWarpSpecializedImplicitGemmILS5_0ELi28ELi2EN4cute5tupleIJNSA_1CILi1EEESD_SD_EEENS1_36KernelImplicitTmaWarpSpecializedSm90ELi1EEENSB_IJNSC_ILi64EEESH_NSB_IJNSC_ILi32EEEEEEEEENS_6half_tESL_NSA_8TiledMMAINSA_8MMA_AtomIJNSA_4SM904GMMA25MMA_64x64x16_F32F16F16_SSILNSP_5MajorE0ELSR_0ELNSP_7ScaleInE1ELSS_1EEEEEENSA_6LayoutISE_NSB_IJNSC_ILi0EEESW_SW_EEEEENSB_IJNSA_10UnderscoreESZ_SZ_EEEEENS7_6detail26Sm90ImplicitGemmTileTraitsINSA_20SM90_TMA_LOAD_IM2COLENSA_14ComposedLayoutINSA_7SwizzleILi2ELi4ELi3EEENSA_18smem_ptr_flag_bitsILi16EEENSV_INSB_IJNSB_IJNSC_ILi8EEES1A_EEENSB_IJSI_SD_EEENSB_IJSD_NSC_ILi28EEEEEEEEENSB_IJNSB_IJSI_NSC_ILi256EEEEEENSB_IJSD_SW_EEENSB_IJSW_NSC_ILi2048EEEEEEEEEEEEEvEENS13_INSA_13SM90_TMA_LOADES1N_vEEEENS_8epilogue10collective6detail29Sm90TmaWarpSpecializedAdapterINS1T_15DefaultEpilogueISL_NSB_IJNSB_IJlllEEESD_SW_EEES1Y_NS1S_6thread17LinearCombinationISL_Li1EffLNS1Z_9ScaleType4KindE0ELNS_15FloatRoundStyleE2ESL_EENS_4gemm15EpilogueDefaultEEEEEvvEEEEvNT_6ParamsE)
        /*062c*/ 	.short	0x0210
        /*062e*/ 	.short	0x03f0


	//----- nvinfo : EIATTR_SW_WAR
	.align		4
.L_34:
        /*0630*/ 	.byte	0x04, 0x36
        /*0632*/ 	.short	(.L_36 - .L_35)
.L_35:
        /*0634*/ 	.word	0x00000008
.L_36:


//--------------------- .nv.callgraph             --------------------------
	.section	.nv.callgraph,"",@"SHT_CUDA_CALLGRAPH"
	.align	4
	.sectionentsize	8
	.align		4
        /*0000*/ 	.word	0x00000000
	.align		4
        /*0004*/ 	.word	0xffffffff
	.align		4
        /*0008*/ 	.word	0x00000000
	.align		4
        /*000c*/ 	.word	0xfffffffe
	.align		4
        /*0010*/ 	.word	0x00000000
	.align		4
        /*0014*/ 	.word	0xfffffffd
	.align		4
        /*0018*/ 	.word	0x00000000
	.align		4
        /*001c*/ 	.word	0xfffffffc


//--------------------- .nv.constant4             --------------------------
	.section	.nv.constant4,"a",@progbits
	.align	8
	.align		8
.nv.constant4:
        /*0000*/ 	.dword	_ZN39_INTERNAL_253c72c8_4_k_cu_f34ea89f_27644cuda3std3__45__cpo5beginE
	.align		8
        /*0008*/ 	.dword	_ZN39_INTERNAL_253c72c8_4_k_cu_f34ea89f_27644cuda3std3__45__cpo3endE
	.align		8
        /*0010*/ 	.dword	_ZN39_INTERNAL_253c72c8_4_k_cu_f34ea89f_27644cuda3std3__45__cpo6cbeginE
	.align		8
        /*0018*/ 	.dword	_ZN39_INTERNAL_253c72c8_4_k_cu_f34ea89f_27644cuda3std3__45__cpo4cendE
	.align		8
        /*0020*/ 	.dword	_ZN39_INTERNAL_253c72c8_4_k_cu_f34ea89f_27644cuda3std3__441_GLOBAL__N__253c72c8_4_k_cu_f34ea89f_27646ignoreE
	.align		8
        /*0028*/ 	.dword	_ZN39_INTERNAL_253c72c8_4_k_cu_f34ea89f_27644cuda3std3__419piecewise_constructE
	.align		8
        /*0030*/ 	.dword	_ZN39_INTERNAL_253c72c8_4_k_cu_f34ea89f_27644cuda3std3__48in_placeE
	.align		8
        /*0038*/ 	.dword	_ZN39_INTERNAL_253c72c8_4_k_cu_f34ea89f_27644cuda3std6ranges3__45__cpo4swapE
	.align		8
        /*0040*/ 	.dword	_ZN39_INTERNAL_253c72c8_4_k_cu_f34ea89f_27644cuda3std6ranges3__45__cpo9iter_moveE
	.align		8
        /*0048*/ 	.dword	_ZN39_INTERNAL_253c72c8_4_k_cu_f34ea89f_27644cute7productE
	.align		8
        /*0050*/ 	.dword	_ZN39_INTERNAL_253c72c8_4_k_cu_f34ea89f_27644cute1_E


//--------------------- .text._ZN7cutlass13device_kernelINS_4conv6kernel13ConvUniversalINS1_16ConvProblemShapeILNS1_8OperatorE0ELi2EEENS1_10collective14CollectiveConvINS1_46MainloopSm90TmaGmmaWarpSpecializedImplicitGemmILS5_0ELi28ELi2EN4cute5tupleIJNSA_1CILi1EEESD_SD_EEENS1_36KernelImplicitTmaWarpSpecializedSm90ELi1EEENSB_IJNSC_ILi64EEESH_NSB_IJNSC_ILi32EEEEEEEEENS_6half_tESL_NSA_8TiledMMAINSA_8MMA_AtomIJNSA_4SM904GMMA25MMA_64x64x16_F32F16F16_SSILNSP_5MajorE0ELSR_0ELNSP_7ScaleInE1ELSS_1EEEEEENSA_6LayoutISE_NSB_IJNSC_ILi0EEESW_SW_EEEEENSB_IJNSA_10UnderscoreESZ_SZ_EEEEENS7_6detail26Sm90ImplicitGemmTileTraitsINSA_20SM90_TMA_LOAD_IM2COLENSA_14ComposedLayoutINSA_7SwizzleILi2ELi4ELi3EEENSA_18smem_ptr_flag_bitsILi16EEENSV_INSB_IJNSB_IJNSC_ILi8EEES1A_EEENSB_IJSI_SD_EEENSB_IJSD_NSC_ILi28EEEEEEEEENSB_IJNSB_IJSI_NSC_ILi256EEEEEENSB_IJSD_SW_EEENSB_IJSW_NSC_ILi2048EEEEEEEEEEEEEvEENS13_INSA_13SM90_TMA_LOADES1N_vEEEENS_8epilogue10collective6detail29Sm90TmaWarpSpecializedAdapterINS1T_15DefaultEpilogueISL_NSB_IJNSB_IJlllEEESD_SW_EEES1Y_NS1S_6thread17LinearCombinationISL_Li1EffLNS1Z_9ScaleType4KindE0ELNS_15FloatRoundStyleE2ESL_EENS_4gemm15EpilogueDefaultEEEEEvvEEEEvNT_6ParamsE --------------------------
	.section	.text._ZN7cutlass13device_kernelINS_4conv6kernel13ConvUniversalINS1_16ConvProblemShapeILNS1_8OperatorE0ELi2EEENS1_10collective14CollectiveConvINS1_46MainloopSm90TmaGmmaWarpSpecializedImplicitGemmILS5_0ELi28ELi2EN4cute5tupleIJNSA_1CILi1EEESD_SD_EEENS1_36KernelImplicitTmaWarpSpecializedSm90ELi1EEENSB_IJNSC_ILi64EEESH_NSB_IJNSC_ILi32EEEEEEEEENS_6half_tESL_NSA_8TiledMMAINSA_8MMA_AtomIJNSA_4SM904GMMA25MMA_64x64x16_F32F16F16_SSILNSP_5MajorE0ELSR_0ELNSP_7ScaleInE1ELSS_1EEEEEENSA_6LayoutISE_NSB_IJNSC_ILi0EEESW_SW_EEEEENSB_IJNSA_10UnderscoreESZ_SZ_EEEEENS7_6detail26Sm90ImplicitGemmTileTraitsINSA_20SM90_TMA_LOAD_IM2COLENSA_14ComposedLayoutINSA_7SwizzleILi2ELi4ELi3EEENSA_18smem_ptr_flag_bitsILi16EEENSV_INSB_IJNSB_IJNSC_ILi8EEES1A_EEENSB_IJSI_SD_EEENSB_IJSD_NSC_ILi28EEEEEEEEENSB_IJNSB_IJSI_NSC_ILi256EEEEEENSB_IJSD_SW_EEENSB_IJSW_NSC_ILi2048EEEEEEEEEEEEEvEENS13_INSA_13SM90_TMA_LOADES1N_vEEEENS_8epilogue10collective6detail29Sm90TmaWarpSpecializedAdapterINS1T_15DefaultEpilogueISL_NSB_IJNSB_IJlllEEESD_SW_EEES1Y_NS1S_6thread17LinearCombinationISL_Li1EffLNS1Z_9ScaleType4KindE0ELNS_15FloatRoundStyleE2ESL_EENS_4gemm15EpilogueDefaultEEEEEvvEEEEvNT_6ParamsE,"ax",@progbits
	.align	128
.text._ZN7cutlass13device_kernelINS_4conv6kernel13ConvUniversalINS1_16ConvProblemShapeILNS1_8OperatorE0ELi2EEENS1_10collective14CollectiveConvINS1_46MainloopSm90TmaGmmaWarpSpecializedImplicitGemmILS5_0ELi28ELi2EN4cute5tupleIJNSA_1CILi1EEESD_SD_EEENS1_36KernelImplicitTmaWarpSpecializedSm90ELi1EEENSB_IJNSC_ILi64EEESH_NSB_IJNSC_ILi32EEEEEEEEENS_6half_tESL_NSA_8TiledMMAINSA_8MMA_AtomIJNSA_4SM904GMMA25MMA_64x64x16_F32F16F16_SSILNSP_5MajorE0ELSR_0ELNSP_7ScaleInE1ELSS_1EEEEEENSA_6LayoutISE_NSB_IJNSC_ILi0EEESW_SW_EEEEENSB_IJNSA_10UnderscoreESZ_SZ_EEEEENS7_6detail26Sm90ImplicitGemmTileTraitsINSA_20SM90_TMA_LOAD_IM2COLENSA_14ComposedLayoutINSA_7SwizzleILi2ELi4ELi3EEENSA_18smem_ptr_flag_bitsILi16EEENSV_INSB_IJNSB_IJNSC_ILi8EEES1A_EEENSB_IJSI_SD_EEENSB_IJSD_NSC_ILi28EEEEEEEEENSB_IJNSB_IJSI_NSC_ILi256EEEEEENSB_IJSD_SW_EEENSB_IJSW_NSC_ILi2048EEEEEEEEEEEEEvEENS13_INSA_13SM90_TMA_LOADES1N_vEEEENS_8epilogue10collective6detail29Sm90TmaWarpSpecializedAdapterINS1T_15DefaultEpilogueISL_NSB_IJNSB_IJlllEEESD_SW_EEES1Y_NS1S_6thread17LinearCombinationISL_Li1EffLNS1Z_9ScaleType4KindE0ELNS_15FloatRoundStyleE2ESL_EENS_4gemm15EpilogueDefaultEEEEEvvEEEEvNT_6ParamsE:
        .type           _ZN7cutlass13device_kernelINS_4conv6kernel13ConvUniversalINS1_16ConvProblemShapeILNS1_8OperatorE0ELi2EEENS1_10collective14CollectiveConvINS1_46MainloopSm90TmaGmmaWarpSpecializedImplicitGemmILS5_0ELi28ELi2EN4cute5tupleIJNSA_1CILi1EEESD_SD_EEENS1_36KernelImplicitTmaWarpSpecializedSm90ELi1EEENSB_IJNSC_ILi64EEESH_NSB_IJNSC_ILi32EEEEEEEEENS_6half_tESL_NSA_8TiledMMAINSA_8MMA_AtomIJNSA_4SM904GMMA25MMA_64x64x16_F32F16F16_SSILNSP_5MajorE0ELSR_0ELNSP_7ScaleInE1ELSS_1EEEEEENSA_6LayoutISE_NSB_IJNSC_ILi0EEESW_SW_EEEEENSB_IJNSA_10UnderscoreESZ_SZ_EEEEENS7_6detail26Sm90ImplicitGemmTileTraitsINSA_20SM90_TMA_LOAD_IM2COLENSA_14ComposedLayoutINSA_7SwizzleILi2ELi4ELi3EEENSA_18smem_ptr_flag_bitsILi16EEENSV_INSB_IJNSB_IJNSC_ILi8EEES1A_EEENSB_IJSI_SD_EEENSB_IJSD_NSC_ILi28EEEEEEEEENSB_IJNSB_IJSI_NSC_ILi256EEEEEENSB_IJSD_SW_EEENSB_IJSW_NSC_ILi2048EEEEEEEEEEEEEvEENS13_INSA_13SM90_TMA_LOADES1N_vEEEENS_8epilogue10collective6detail29Sm90TmaWarpSpecializedAdapterINS1T_15DefaultEpilogueISL_NSB_IJNSB_IJlllEEESD_SW_EEES1Y_NS1S_6thread17LinearCombinationISL_Li1EffLNS1Z_9ScaleType4KindE0ELNS_15FloatRoundStyleE2ESL_EENS_4gemm15EpilogueDefaultEEEEEvvEEEEvNT_6ParamsE,@function
        .size           _ZN7cutlass13device_kernelINS_4conv6kernel13ConvUniversalINS1_16ConvProblemShapeILNS1_8OperatorE0ELi2EEENS1_10collective14CollectiveConvINS1_46MainloopSm90TmaGmmaWarpSpecializedImplicitGemmILS5_0ELi28ELi2EN4cute5tupleIJNSA_1CILi1EEESD_SD_EEENS1_36KernelImplicitTmaWarpSpecializedSm90ELi1EEENSB_IJNSC_ILi64EEESH_NSB_IJNSC_ILi32EEEEEEEEENS_6half_tESL_NSA_8TiledMMAINSA_8MMA_AtomIJNSA_4SM904GMMA25MMA_64x64x16_F32F16F16_SSILNSP_5MajorE0ELSR_0ELNSP_7ScaleInE1ELSS_1EEEEEENSA_6LayoutISE_NSB_IJNSC_ILi0EEESW_SW_EEEEENSB_IJNSA_10UnderscoreESZ_SZ_EEEEENS7_6detail26Sm90ImplicitGemmTileTraitsINSA_20SM90_TMA_LOAD_IM2COLENSA_14ComposedLayoutINSA_7SwizzleILi2ELi4ELi3EEENSA_18smem_ptr_flag_bitsILi16EEENSV_INSB_IJNSB_IJNSC_ILi8EEES1A_EEENSB_IJSI_SD_EEENSB_IJSD_NSC_ILi28EEEEEEEEENSB_IJNSB_IJSI_NSC_ILi256EEEEEENSB_IJSD_SW_EEENSB_IJSW_NSC_ILi2048EEEEEEEEEEEEEvEENS13_INSA_13SM90_TMA_LOADES1N_vEEEENS_8epilogue10collective6detail29Sm90TmaWarpSpecializedAdapterINS1T_15DefaultEpilogueISL_NSB_IJNSB_IJlllEEESD_SW_EEES1Y_NS1S_6thread17LinearCombinationISL_Li1EffLNS1Z_9ScaleType4KindE0ELNS_15FloatRoundStyleE2ESL_EENS_4gemm15EpilogueDefaultEEEEEvvEEEEvNT_6ParamsE,(.L_x_118 - _ZN7cutlass13device_kernelINS_4conv6kernel13ConvUniversalINS1_16ConvProblemShapeILNS1_8OperatorE0ELi2EEENS1_10collective14CollectiveConvINS1_46MainloopSm90TmaGmmaWarpSpecializedImplicitGemmILS5_0ELi28ELi2EN4cute5tupleIJNSA_1CILi1EEESD_SD_EEENS1_36KernelImplicitTmaWarpSpecializedSm90ELi1EEENSB_IJNSC_ILi64EEESH_NSB_IJNSC_ILi32EEEEEEEEENS_6half_tESL_NSA_8TiledMMAINSA_8MMA_AtomIJNSA_4SM904GMMA25MMA_64x64x16_F32F16F16_SSILNSP_5MajorE0ELSR_0ELNSP_7ScaleInE1ELSS_1EEEEEENSA_6LayoutISE_NSB_IJNSC_ILi0EEESW_SW_EEEEENSB_IJNSA_10UnderscoreESZ_SZ_EEEEENS7_6detail26Sm90ImplicitGemmTileTraitsINSA_20SM90_TMA_LOAD_IM2COLENSA_14ComposedLayoutINSA_7SwizzleILi2ELi4ELi3EEENSA_18smem_ptr_flag_bitsILi16EEENSV_INSB_IJNSB_IJNSC_ILi8EEES1A_EEENSB_IJSI_SD_EEENSB_IJSD_NSC_ILi28EEEEEEEEENSB_IJNSB_IJSI_NSC_ILi256EEEEEENSB_IJSD_SW_EEENSB_IJSW_NSC_ILi2048EEEEEEEEEEEEEvEENS13_INSA_13SM90_TMA_LOADES1N_vEEEENS_8epilogue10collective6detail29Sm90TmaWarpSpecializedAdapterINS1T_15DefaultEpilogueISL_NSB_IJNSB_IJlllEEESD_SW_EEES1Y_NS1S_6thread17LinearCombinationISL_Li1EffLNS1Z_9ScaleType4KindE0ELNS_15FloatRoundStyleE2ESL_EENS_4gemm15EpilogueDefaultEEEEEvvEEEEvNT_6ParamsE)
        .other          _ZN7cutlass13device_kernelINS_4conv6kernel13ConvUniversalINS1_16ConvProblemShapeILNS1_8OperatorE0ELi2EEENS1_10collective14CollectiveConvINS1_46MainloopSm90TmaGmmaWarpSpecializedImplicitGemmILS5_0ELi28ELi2EN4cute5tupleIJNSA_1CILi1EEESD_SD_EEENS1_36KernelImplicitTmaWarpSpecializedSm90ELi1EEENSB_IJNSC_ILi64EEESH_NSB_IJNSC_ILi32EEEEEEEEENS_6half_tESL_NSA_8TiledMMAINSA_8MMA_AtomIJNSA_4SM904GMMA25MMA_64x64x16_F32F16F16_SSILNSP_5MajorE0ELSR_0ELNSP_7ScaleInE1ELSS_1EEEEEENSA_6LayoutISE_NSB_IJNSC_ILi0EEESW_SW_EEEEENSB_IJNSA_10UnderscoreESZ_SZ_EEEEENS7_6detail26Sm90ImplicitGemmTileTraitsINSA_20SM90_TMA_LOAD_IM2COLENSA_14ComposedLayoutINSA_7SwizzleILi2ELi4ELi3EEENSA_18smem_ptr_flag_bitsILi16EEENSV_INSB_IJNSB_IJNSC_ILi8EEES1A_EEENSB_IJSI_SD_EEENSB_IJSD_NSC_ILi28EEEEEEEEENSB_IJNSB_IJSI_NSC_ILi256EEEEEENSB_IJSD_SW_EEENSB_IJSW_NSC_ILi2048EEEEEEEEEEEEEvEENS13_INSA_13SM90_TMA_LOADES1N_vEEEENS_8epilogue10collective6detail29Sm90TmaWarpSpecializedAdapterINS1T_15DefaultEpilogueISL_NSB_IJNSB_IJlllEEESD_SW_EEES1Y_NS1S_6thread17LinearCombinationISL_Li1EffLNS1Z_9ScaleType4KindE0ELNS_15FloatRoundStyleE2ESL_EENS_4gemm15EpilogueDefaultEEEEEvvEEEEvNT_6ParamsE,@"STO_CUDA_ENTRY STV_DEFAULT"
_ZN7cutlass13device_kernelINS_4conv6kernel13ConvUniversalINS1_16ConvProblemShapeILNS1_8OperatorE0ELi2EEENS1_10collective14CollectiveConvINS1_46MainloopSm90TmaGmmaWarpSpecializedImplicitGemmILS5_0ELi28ELi2EN4cute5tupleIJNSA_1CILi1EEESD_SD_EEENS1_36KernelImplicitTmaWarpSpecializedSm90ELi1EEENSB_IJNSC_ILi64EEESH_NSB_IJNSC_ILi32EEEEEEEEENS_6half_tESL_NSA_8TiledMMAINSA_8MMA_AtomIJNSA_4SM904GMMA25MMA_64x64x16_F32F16F16_SSILNSP_5MajorE0ELSR_0ELNSP_7ScaleInE1ELSS_1EEEEEENSA_6LayoutISE_NSB_IJNSC_ILi0EEESW_SW_EEEEENSB_IJNSA_10UnderscoreESZ_SZ_EEEEENS7_6detail26Sm90ImplicitGemmTileTraitsINSA_20SM90_TMA_LOAD_IM2COLENSA_14ComposedLayoutINSA_7SwizzleILi2ELi4ELi3EEENSA_18smem_ptr_flag_bitsILi16EEENSV_INSB_IJNSB_IJNSC_ILi8EEES1A_EEENSB_IJSI_SD_EEENSB_IJSD_NSC_ILi28EEEEEEEEENSB_IJNSB_IJSI_NSC_ILi256EEEEEENSB_IJSD_SW_EEENSB_IJSW_NSC_ILi2048EEEEEEEEEEEEEvEENS13_INSA_13SM90_TMA_LOADES1N_vEEEENS_8epilogue10collective6detail29Sm90TmaWarpSpecializedAdapterINS1T_15DefaultEpilogueISL_NSB_IJNSB_IJlllEEESD_SW_EEES1Y_NS1S_6thread17LinearCombinationISL_Li1EffLNS1Z_9ScaleType4KindE0ELNS_15FloatRoundStyleE2ESL_EENS_4gemm15EpilogueDefaultEEEEEvvEEEEvNT_6ParamsE:
[----:B------:R-:W-:Y:S01]  /*0000*/  LDC R1, c[0x0][0x28] ;  /* 0x00000a00ff017b82 */ /* 0x000fe20000000800 */
[----:B------:R-:W0:Y:S01]  /*0010*/  S2R R10, SR_TID.X ;  /* 0x00000000000a7919 */ /* 0x000e220000002100 */
[----:B------:R-:W-:Y:S01]  /*0020*/  ELECT P0, URZ, PT ;  /* 0x00000000003f782f */ /* 0x000fe20003800000 */
[----:B------:R-:W-:Y:S01]  /*0030*/  BSSY B0, `(.L_x_0) ;  /* 0x000000f000007945 */ /* 0x000fe20003800000 */
[--C-:B0-----:R-:W-:Y:S02]  /*0040*/  SHF.R.U32.HI R0, RZ, 0x5, R10.reuse ;  /* 0x00000005ff007819 */ /* 0x101fe4000001160a */
[----:B------:R-:W-:-:S03]  /*0050*/  SHF.R.U32.HI R3, RZ, 0x7, R10 ;  /* 0x00000007ff037819 */ /* 0x000fc6000001160a */
[----:B------:R-:W0:Y:S04]  /*0060*/  SHFL.IDX PT, R2, R0, RZ, 0x1f ;  /* 0x00001fff00027589 */ /* 0x000e2800000e0000 */
[----:B------:R1:W2:Y:S01]  /*0070*/  SHFL.IDX PT, R9, R3, RZ, 0x1f ;  /* 0x00001fff03097589 */ /* 0x0002a200000e0000 */
[----:B0-----:R-:W-:-:S13]  /*0080*/  ISETP.NE.OR P0, PT, R2, RZ, !P0 ;  /* 0x000000ff0200720c */ /* 0x001fda0004705670 */
[----:B-12---:R-:W-:Y:S05]  /*0090*/  @P0 BRA `(.L_x_1) ;  /* 0x0000000000200947 */ /* 0x006fea0003800000 */
[----:B------:R-:W-:Y:S02]  /*00a0*/  ULDC.64 UR4, c[0x0][0x198] ;  /* 0x0000660000047ab9 */ /* 0x000fe40000000a00 */
[----:B------:R-:W-:Y:S02]  /*00b0*/  UIADD3 UR6, UP0, UR4, 0xf0, URZ ;  /* 0x000000f004067890 */ /* 0x000fe4000ff1e03f */
[----:B------:R-:W-:Y:S02]  /*00c0*/  UIADD3 UR4, UP1, UR4, 0x1f0, URZ ;  /* 0x000001f004047890 */ /* 0x000fe4000ff3e03f */
[----:B------:R-:W-:Y:S02]  /*00d0*/  UIADD3.X UR7, URZ, UR5, URZ, UP0, !UPT ;  /* 0x000000053f077290 */ /* 0x000fe400087fe43f */
[----:B------:R-:W-:-:S07]  /*00e0*/  UIADD3.X UR5, URZ, UR5, URZ, UP1, !UPT ;  /* 0x000000053f057290 */ /* 0x000fce0008ffe43f */
[----:B------:R0:W-:Y:S02]  /*00f0*/  UTMACCTL.PF [UR6] ;  /* 0x00000000060079b9 */ /* 0x0001e40008040000 */
[----:B------:R0:W-:Y:S02]  /*0100*/  UTMACCTL.PF [UR4] ;  /* 0x00000000040079b9 */ /* 0x0001e40008040000 */
[----:B0-----:R-:W-:Y:S01]  /*0110*/  NOP ;  /* 0x0000000000007918 */ /* 0x001fe20000000000 */
.L_x_1:
[----:B------:R-:W-:Y:S05]  /*0120*/  BSYNC B0 ;  /* 0x0000000000007941 */ /* 0x000fea0003800000 */
.L_x_0:
[----:B------:R-:W0:Y:S01]  /*0130*/  SHFL.IDX PT, R0, R0, RZ, 0x1f ;  /* 0x00001fff00007589 */ /* 0x000e2200000e0000 */
[----:B------:R-:W-:-:S04]  /*0140*/  SHF.R.S32.HI R3, RZ, 0x1f, R2 ;  /* 0x0000001fff037819 */ /* 0x000fc80000011402 */
[----:B------:R-:W-:Y:S02]  /*0150*/  LEA.HI R3, R3, R2, RZ, 0x2 ;  /* 0x0000000203037211 */ /* 0x000fe400078f10ff */
[----:B0-----:R-:W-:-:S13]  /*0160*/  ISETP.NE.AND P0, PT, R0, RZ, PT ;  /* 0x000000ff0000720c */ /* 0x001fda0003f05270 */
[----:B------:R-:W-:Y:S05]  /*0170*/  @P0 BRA `(.L_x_2) ;  /* 0x0000000400240947 */ /* 0x000fea0003800000 */
[----:B------:R-:W-:Y:S01]  /*0180*/  ELECT P0, URZ, PT ;  /* 0x00000000003f782f */ /* 0x000fe20003800000 */
[----:B------:R-:W-:-:S12]  /*0190*/  BSSY B0, `(.L_x_2) ;  /* 0x0000047000007945 */ /* 0x000fd80003800000 */
[----:B------:R-:W-:Y:S05]  /*01a0*/  @!P0 BRA `(.L_x_3) ;  /* 0x0000000400148947 */ /* 0x000fea0003800000 */
[----:B------:R-:W0:Y:S01]  /*01b0*/  S2UR UR8, SR_CgaCtaId ;  /* 0x00000000000879c3 */ /* 0x000e220000008800 */
[----:B------:R-:W-:Y:S01]  /*01c0*/  UMOV UR4, 0x400 ;  /* 0x0000040000047882 */ /* 0x000fe20000000000 */
[----:B------:R-:W-:Y:S01]  /*01d0*/  UMOV UR5, 0x1 ;  /* 0x0000000100057882 */ /* 0x000fe20000000000 */
[----:B------:R-:W-:Y:S02]  /*01e0*/  UMOV UR6, 0x80 ;  /* 0x0000008000067882 */ /* 0x000fe40000000000 */
[----:B------:R-:W-:-:S04]  /*01f0*/  UIADD3 UR6, -UR6, 0x100000, URZ ;  /* 0x0010000006067890 */ /* 0x000fc8000fffe13f */
[----:B------:R-:W-:Y:S02]  /*0200*/  USHF.L.U32 UR7, UR6, 0xb, URZ ;  /* 0x0000000b06077899 */ /* 0x000fe4000800063f */
[----:B------:R-:W-:Y:S02]  /*0210*/  USHF.L.U32 UR6, UR6, 0x1, URZ ;  /* 0x0000000106067899 */ /* 0x000fe4000800063f */
[----:B0-----:R-:W-:Y:S02]  /*0220*/  ULEA UR8, UR8, UR4, 0x18 ;  /* 0x0000000408087291 */ /* 0x001fe4000f8ec03f */
[----:B------:R-:W-:-:S04]  /*0230*/  UIADD3 UR4, -UR5, 0x100000, URZ ;  /* 0x0010000005047890 */ /* 0x000fc8000fffe13f */
[----:B------:R-:W-:Y:S02]  /*0240*/  USHF.L.U32 UR5, UR4, 0xb, URZ ;  /* 0x0000000b04057899 */ /* 0x000fe4000800063f */
[----:B------:R-:W-:Y:S01]  /*0250*/  USHF.L.U32 UR4, UR4, 0x1, URZ ;  /* 0x0000000104047899 */ /* 0x000fe2000800063f */
[----:B------:R-:W0:Y:S11]  /*0260*/  FENCE.VIEW.ASYNC.S ;  /* 0x00000000000073c6 */ /* 0x000e360000000000 */
[----:B0-----:R0:W1:Y:S01]  /*0270*/  SYNCS.EXCH.64 URZ, [UR8+0x38000], UR4 ;  /* 0x03800004083f75b2 */ /* 0x0010620008000100 */
[----:B------:R0:W2:Y:S01]  /*0280*/  SYNCS.EXCH.64 URZ, [UR8+0x380e0], UR6 ;  /* 0x0380e006083f75b2 */ /* 0x0000a20008000100 */
[----:B------:R0:W3:Y:S01]  /*0290*/  SYNCS.EXCH.64 URZ, [UR8+0x38008], UR4 ;  /* 0x03800804083f75b2 */ /* 0x0000e20008000100 */
[----:B------:R0:W4:Y:S01]  /*02a0*/  SYNCS.EXCH.64 URZ, [UR8+0x380e8], UR6 ;  /* 0x0380e806083f75b2 */ /* 0x0001220008000100 */
[----:B------:R0:W0:Y:S01]  /*02b0*/  SYNCS.EXCH.64 URZ, [UR8+0x38010], UR4 ;  /* 0x03801004083f75b2 */ /* 0x0000220008000100 */
        /* <DEDUP_REMOVED lines=51> */
[----:B-1234-:R-:W-:Y:S01]  /*05f0*/  NOP ;  /* 0x0000000000007918 */ /* 0x01efe20000000000 */
.L_x_3:
[----:B0-----:R-:W-:Y:S05]  /*0600*/  BSYNC B0 ;  /* 0x0000000000007941 */ /* 0x001fea0003800000 */
.L_x_2:
[----:B------:R-:W-:Y:S01]  /*0610*/  ULDC.64 UR4, c[0x0][0x598] ;  /* 0x0001660000047ab9 */ /* 0x000fe20000000a00 */
[----:B------:R-:W-:Y:S01]  /*0620*/  LOP3.LUT R3, R3, 0xfffffffc, RZ, 0xc0, !PT ;  /* 0xfffffffc03037812 */ /* 0x000fe200078ec0ff */
[----:B------:R-:W-:Y:S01]  /*0630*/  NOP ;  /* 0x0000000000007918 */ /* 0x000fe20000000000 */
[----:B------:R-:W-:Y:S01]  /*0640*/  ISETP.NE.U32.AND P0, PT, RZ, UR4, PT ;  /* 0x00000004ff007c0c */ /* 0x000fe2000bf05070 */
[----:B------:R-:W-:Y:S01]  /*0650*/  NOP ;  /* 0x0000000000007918 */ /* 0x000fe20000000000 */
[----:B------:R-:W-:Y:S01]  /*0660*/  BAR.SYNC.DEFER_BLOCKING 0x0 ;  /* 0x0000000000007b1d */ /* 0x000fe20000010000 */
[----:B------:R-:W-:Y:S01]  /*0670*/  IMAD.IADD R8, R2, 0x1, -R3 ;  /* 0x0000000102087824 */ /* 0x000fe200078e0a03 */
[----:B------:R-:W-:Y:S02]  /*0680*/  ISETP.NE.AND.EX P0, PT, RZ, UR5, PT, P0 ;  /* 0x00000005ff007c0c */ /* 0x000fe4000bf05300 */
[C---:B------:R-:W-:Y:S02]  /*0690*/  ISETP.NE.AND P2, PT, R9.reuse, 0x1, PT ;  /* 0x000000010900780c */ /* 0x040fe40003f45270 */
[----:B------:R-:W-:Y:S01]  /*06a0*/  LOP3.LUT P1, RZ, R9, R8, RZ, 0xfc, !PT ;  /* 0x0000000809ff7212 */ /* 0x000fe2000782fcff */
[----:B------:R-:W-:-:S03]  /*06b0*/  ULDC.64 UR12, c[0x0][0x208] ;  /* 0x00008200000c7ab9 */ /* 0x000fc60000000a00 */
[----:B------:R-:W-:-:S04]  /*06c0*/  SEL R3, RZ, 0x1, P1 ;  /* 0x00000001ff037807 */ /* 0x000fc80000800000 */
[----:B------:R-:W-:Y:S01]  /*06d0*/  SEL R3, R3, 0x2, P2 ;  /* 0x0000000203037807 */ /* 0x000fe20001000000 */
[----:B------:R-:W-:Y:S06]  /*06e0*/  @!P0 BRA `(.L_x_4) ;  /* 0x00000000001c8947 */ /* 0x000fec0003800000 */
[----:B------:R-:W0:Y:S02]  /*06f0*/  LDC.64 R4, c[0x0][0x598] ;  /* 0x00016600ff047b82 */ /* 0x000e240000000a00 */
[----:B0-----:R-:W2:Y:S02]  /*0700*/  LDG.E.64 R4, desc[UR12][R4.64] ;  /* 0x0000000c04047981 */ /* 0x001ea4000c1e1b00 */
[----:B--2---:R-:W-:-:S04]  /*0710*/  ISETP.NE.U32.AND P0, PT, R4, RZ, PT ;  /* 0x000000ff0400720c */ /* 0x004fc80003f05070 */
[----:B------:R-:W-:-:S13]  /*0720*/  ISETP.NE.AND.EX P0, PT, R5, RZ, PT, P0 ;  /* 0x000000ff0500720c */ /* 0x000fda0003f05300 */
[----:B------:R-:W-:Y:S05]  /*0730*/  @!P0 BRA `(.L_x_4) ;  /* 0x0000000000088947 */ /* 0x000fea0003800000 */
[----:B------:R2:W5:Y:S01]  /*0740*/  LD.E R0, desc[UR12][R4.64] ;  /* 0x0000000c04007980 */ /* 0x000562000c101900 */
[----:B------:R-:W-:Y:S05]  /*0750*/  BRA `(.L_x_5) ;  /* 0x0000000000207947 */ /* 0x000fea0003800000 */
.L_x_4:
[----:B------:R-:W-:Y:S02]  /*0760*/  ULDC.64 UR4, c[0x0][0x588] ;  /* 0x0001620000047ab9 */ /* 0x000fe40000000a00 */
[----:B------:R-:W-:-:S04]  /*0770*/  ISETP.NE.U32.AND P0, PT, RZ, UR4, PT ;  /* 0x00000004ff007c0c */ /* 0x000fc8000bf05070 */
[----:B------:R-:W-:-:S13]  /*0780*/  ISETP.NE.AND.EX P0, PT, RZ, UR5, PT, P0 ;  /* 0x00000005ff007c0c */ /* 0x000fda000bf05300 */
[----:B------:R-:W-:Y:S05]  /*0790*/  @!P0 BRA `(.L_x_6) ;  /* 0x00000000000c8947 */ /* 0x000fea0003800000 */
[----:B------:R-:W0:Y:S02]  /*07a0*/  LDC.64 R4, c[0x0][0x588] ;  /* 0x00016200ff047b82 */ /* 0x000e240000000a00 */
[----:B0-----:R0:W5:Y:S01]  /*07b0*/  LDG.E R0, desc[UR12][R4.64] ;  /* 0x0000000c04007981 */ /* 0x001162000c1e1900 */
[----:B------:R-:W-:Y:S05]  /*07c0*/  BRA `(.L_x_5) ;  /* 0x0000000000047947 */ /* 0x000fea0003800000 */
.L_x_6:
[----:B------:R-:W1:Y:S02]  /*07d0*/  LDC R0, c[0x0][0x580] ;  /* 0x00016000ff007b82 */ /* 0x000e640000000800 */
.L_x_5:
[----:B------:R-:W-:Y:S02]  /*07e0*/  ULDC.64 UR4, c[0x0][0x5a0] ;  /* 0x0001680000047ab9 */ /* 0x000fe40000000a00 */
[----:B------:R-:W-:-:S04]  /*07f0*/  ISETP.NE.U32.AND P0, PT, RZ, UR4, PT ;  /* 0x00000004ff007c0c */ /* 0x000fc8000bf05070 */
[----:B------:R-:W-:-:S13]  /*0800*/  ISETP.NE.AND.EX P0, PT, RZ, UR5, PT, P0 ;  /* 0x00000005ff007c0c */ /* 0x000fda000bf05300 */
[----:B------:R-:W-:Y:S05]  /*0810*/  @!P0 BRA `(.L_x_7) ;  /* 0x00000000001c8947 */ /* 0x000fea0003800000 */
[----:B0-2---:R-:W0:Y:S02]  /*0820*/  LDC.64 R4, c[0x0][0x5a0] ;  /* 0x00016800ff047b82 */ /* 0x005e240000000a00 */
[----:B0-----:R-:W2:Y:S02]  /*0830*/  LDG.E.64 R4, desc[UR12][R4.64] ;  /* 0x0000000c04047981 */ /* 0x001ea4000c1e1b00 */
[----:B--2---:R-:W-:-:S04]  /*0840*/  ISETP.NE.U32.AND P0, PT, R4, RZ, PT ;  /* 0x000000ff0400720c */ /* 0x004fc80003f05070 */
[----:B------:R-:W-:-:S13]  /*0850*/  ISETP.NE.AND.EX P0, PT, R5, RZ, PT, P0 ;  /* 0x000000ff0500720c */ /* 0x000fda0003f05300 */
[----:B------:R-:W-:Y:S05]  /*0860*/  @!P0 BRA `(.L_x_7) ;  /* 0x0000000000088947 */ /* 0x000fea0003800000 */
[----:B------:R0:W5:Y:S01]  /*0870*/  LD.E R2, desc[UR12][R4.64] ;  /* 0x0000000c04027980 */ /* 0x000162000c101900 */
[----:B------:R-:W-:Y:S05]  /*0880*/  BRA `(.L_x_8) ;  /* 0x0000000000207947 */ /* 0x000fea0003800000 */
.L_x_7:
[----:B------:R-:W-:Y:S02]  /*0890*/  ULDC.64 UR4, c[0x0][0x590] ;  /* 0x0001640000047ab9 */ /* 0x000fe40000000a00 */
[----:B------:R-:W-:-:S04]  /*08a0*/  ISETP.NE.U32.AND P0, PT, RZ, UR4, PT ;  /* 0x00000004ff007c0c */ /* 0x000fc8000bf05070 */
[----:B------:R-:W-:-:S13]  /*08b0*/  ISETP.NE.AND.EX P0, PT, RZ, UR5, PT, P0 ;  /* 0x00000005ff007c0c */ /* 0x000fda000bf05300 */
[----:B------:R-:W-:Y:S05]  /*08c0*/  @!P0 BRA `(.L_x_9) ;  /* 0x00000000000c8947 */ /* 0x000fea0003800000 */
[----:B0-2---:R-:W0:Y:S02]  /*08d0*/  LDC.64 R4, c[0x0][0x590] ;  /* 0x00016400ff047b82 */ /* 0x005e240000000a00 */
[----:B0-----:R4:W5:Y:S01]  /*08e0*/  LDG.E R2, desc[UR12][R4.64] ;  /* 0x0000000c04027981 */ /* 0x001962000c1e1900 */
[----:B------:R-:W-:Y:S05]  /*08f0*/  BRA `(.L_x_8) ;  /* 0x0000000000047947 */ /* 0x000fea0003800000 */
.L_x_9:
[----:B------:R-:W3:Y:S02]  /*0900*/  LDC R2, c[0x0][0x584] ;  /* 0x00016100ff027b82 */ /* 0x000ee40000000800 */
.L_x_8:
[----:B------:R-:W1:Y:S01]  /*0910*/  LDC R6, c[0x0][0x3c4] ;  /* 0x0000f100ff067b82 */ /* 0x000e620000000800 */
[----:B------:R-:W-:-:S07]  /*0920*/  ISETP.NE.AND P0, PT, R9, RZ, PT ;  /* 0x000000ff0900720c */ /* 0x000fce0003f05270 */
[----:B0-2-4-:R-:W0:Y:S01]  /*0930*/  LDC.64 R4, c[0x0][0x3c8] ;  /* 0x0000f200ff047b82 */ /* 0x015e220000000a00 */
[----:B-1----:R-:W-:-:S05]  /*0940*/  VIADD R6, R6, 0x1f ;  /* 0x0000001f06067836 */ /* 0x002fca0000000000 */
[----:B------:R-:W-:-:S04]  /*0950*/  SHF.R.S32.HI R7, RZ, 0x1f, R6 ;  /* 0x0000001fff077819 */ /* 0x000fc80000011406 */
[----:B------:R-:W-:-:S04]  /*0960*/  LEA.HI R7, R7, R6, RZ, 0x5 ;  /* 0x0000000607077211 */ /* 0x000fc800078f28ff */
[----:B------:R-:W-:-:S05]  /*0970*/  SHF.R.S32.HI R7, RZ, 0x5, R7 ;  /* 0x00000005ff077819 */ /* 0x000fca0000011407 */
[----:B0-----:R-:W-:-:S04]  /*0980*/  IMAD R6, R7, R4, RZ ;  /* 0x0000000407067224 */ /* 0x001fc800078e02ff */
[----:B------:R-:W-:Y:S01]  /*0990*/  IMAD R6, R6, R5, RZ ;  /* 0x0000000506067224 */ /* 0x000fe200078e02ff */
[----:B------:R-:W-:Y:S06]  /*09a0*/  @!P0 BRA `(.L_x_10) ;  /* 0x0000002c00948947 */ /* 0x000fec0003800000 */
[----:B------:R-:W-:-:S13]  /*09b0*/  ISETP.NE.AND P0, PT, R9, 0x1, PT ;  /* 0x000000010900780c */ /* 0x000fda0003f05270 */
[----:B------:R-:W-:Y:S05]  /*09c0*/  @P0 EXIT ;  /* 0x000000000000094d */ /* 0x000fea0003800000 */
[----:B------:R-:W-:Y:S01]  /*09d0*/  ISETP.GE.AND P0, PT, R6, 0x1, PT ;  /* 0x000000010600780c */ /* 0x000fe20003f06270 */
[----:B------:R-:W-:Y:S01]  /*09e0*/  UMOV UR4, URZ ;  /* 0x0000003f00047c82 */ /* 0x000fe20008000000 */
[----:B------:R-:W-:Y:S02]  /*09f0*/  CS2R R54, SRZ ;  /* 0x0000000000367805 */ /* 0x000fe4000001ff00 */
[----:B------:R-:W-:Y:S02]  /*0a00*/  CS2R R24, SRZ ;  /* 0x0000000000187805 */ /* 0x000fe4000001ff00 */
[----:B------:R-:W-:Y:S02]  /*0a10*/  CS2R R26, SRZ ;  /* 0x00000000001a7805 */ /* 0x000fe4000001ff00 */
[----:B------:R-:W-:Y:S02]  /*0a20*/  CS2R R28, SRZ ;  /* 0x00000000001c7805 */ /* 0x000fe4000001ff00 */
[----:B------:R-:W-:-:S02]  /*0a30*/  CS2R R30, SRZ ;  /* 0x00000000001e7805 */ /* 0x000fc4000001ff00 */
[----:B------:R-:W-:Y:S02]  /*0a40*/  CS2R R32, SRZ ;  /* 0x0000000000207805 */ /* 0x000fe4000001ff00 */
        /* <DEDUP_REMOVED lines=9> */
[----:B------:R-:W-:Y:S01]  /*0ae0*/  CS2R R52, SRZ ;  /* 0x0000000000347805 */ /* 0x000fe2000001ff00 */
[----:B------:R-:W-:Y:S06]  /*0af0*/  @!P0 BRA `(.L_x_11) ;  /* 0x0000000000788947 */ /* 0x000fec0003800000 */
[----:B------:R-:W-:-:S04]  /*0b00*/  LOP3.LUT R8, R3, 0x1, RZ, 0xfc, !PT ;  /* 0x0000000103087812 */ /* 0x000fc800078efcff */
[----:B------:R-:W-:-:S13]  /*0b10*/  ISETP.NE.AND P0, PT, R8, 0x3, PT ;  /* 0x000000030800780c */ /* 0x000fda0003f05270 */
[----:B------:R-:W-:Y:S05]  /*0b20*/  @!P0 BRA `(.L_x_12) ;  /* 0x0000000000048947 */ /* 0x000fea0003800000 */
[----:B------:R-:W-:Y:S01]  /*0b30*/  BPT.TRAP 0x1 ;  /* 0x000000040000795c */ /* 0x000fe20000300000 */
.L_x_12:
[----:B------:R-:W0:Y:S01]  /*0b40*/  S2UR UR5, SR_CgaCtaId ;  /* 0x00000000000579c3 */ /* 0x000e220000008800 */
[----:B------:R-:W-:Y:S01]  /*0b50*/  SHF.L.U32 R8, RZ, 0x1f, RZ ;  /* 0x0000001fff087819 */ /* 0x000fe200000006ff */
[----:B------:R-:W-:Y:S02]  /*0b60*/  UMOV UR4, 0x400 ;  /* 0x0000040000047882 */ /* 0x000fe40000000000 */
[----:B0-----:R-:W-:-:S12]  /*0b70*/  ULEA UR4, UR5, UR4, 0x18 ;  /* 0x0000000405047291 */ /* 0x001fd8000f8ec03f */
.L_x_13:
[----:B0-----:R-:W-:-:S04]  /*0b80*/  IMAD.U32 R9, RZ, RZ, UR4 ;  /* 0x00000004ff097e24 */ /* 0x001fc8000f8e00ff */
[----:B------:R0:W1:Y:S03]  /*0b90*/  SYNCS.PHASECHK.TRANS64.TRYWAIT P0, [R9+URZ+0x38000], R8 ;  /* 0x03800008090075a7 */ /* 0x000066000800017f */
[----:B-1----:R-:W-:Y:S05]  /*0ba0*/  @!P0 NANOSLEEP.SYNCS 0x989680 ;  /* 0x009896800000895d */ /* 0x002fea0003900000 */
[----:B------:R-:W1:Y:S02]  /*0bb0*/  @!P0 SYNCS.PHASECHK.TRANS64 P0, [R9+URZ+0x38000], R8 ;  /* 0x03800008090085a7 */ /* 0x000e64000800007f */
[----:B-1----:R-:W-:Y:S05]  /*0bc0*/  @!P0 BRA `(.L_x_13) ;  /* 0xfffffffc00ec8947 */ /* 0x002fea000383ffff */
[----:B------:R-:W-:Y:S01]  /*0bd0*/  UIADD3 UR5, UR4, 0x1c000, URZ ;  /* 0x0001c00004057890 */ /* 0x000fe2000fffe03f */
[----:B------:R-:W-:Y:S01]  /*0be0*/  WARPGROUP.ARRIVE ;  /* 0x00000000000079c5 */ /* 0x000fe20000000000 */
[----:B------:R-:W-:Y:S02]  /*0bf0*/  USHF.R.U32.HI UR4, URZ, 0x4, UR4 ;  /* 0x000000043f047899 */ /* 0x000fe40008011604 */
[----:B------:R-:W-:Y:S02]  /*0c00*/  USHF.R.U32.HI UR5, URZ, 0x4, UR5 ;  /* 0x000000043f057899 */ /* 0x000fe40008011605 */
[----:B------:R-:W-:Y:S02]  /*0c10*/  ULOP3.LUT UR4, UR4, 0x3fff, URZ, 0xc0, !UPT ;  /* 0x00003fff04047892 */ /* 0x000fe4000f8ec03f */
[----:B------:R-:W-:Y:S02]  /*0c20*/  ULOP3.LUT UR5, UR5, 0x3fff, URZ, 0xc0, !UPT ;  /* 0x00003fff05057892 */ /* 0x000fe4000f8ec03f */
[----:B------:R-:W-:-:S02]  /*0c30*/  ULOP3.LUT UR4, UR4, 0x10000, URZ, 0xfc, !UPT ;  /* 0x0001000004047892 */ /* 0x000fc4000f8efc3f */
[----:B------:R-:W-:Y:S01]  /*0c40*/  ULOP3.LUT UR6, UR5, 0x10000, URZ, 0xfc, !UPT ;  /* 0x0001000005067892 */ /* 0x000fe2000f8efc3f */
[----:B------:R-:W-:Y:S02]  /*0c50*/  UMOV UR7, 0x80000020 ;  /* 0x8000002000077882 */ /* 0x000fe40000000000 */
[----:B------:R-:W-:-:S06]  /*0c60*/  UMOV UR5, 0x80000020 ;  /* 0x8000002000057882 */ /* 0x000fcc0000000000 */
[----:B------:R-:W-:Y:S01]  /*0c70*/  HGMMA.64x64x16.F32 R24, gdesc[UR4], RZ, !UPT ;  /* 0x00e00000041879f0 */ /* 0x000fe2000c7008ff */
[----:B------:R-:W-:Y:S02]  /*0c80*/  UIADD3 UR4, UR4, 0x2, URZ ;  /* 0x0000000204047890 */ /* 0x000fe4000fffe03f */
[----:B------:R-:W-:Y:S01]  /*0c90*/  UIADD3 UR6, UR6, 0x2, URZ ;  /* 0x0000000206067890 */ /* 0x000fe2000fffe03f */
[----:B------:R-:W-:Y:S01]  /*0ca0*/  UMOV UR5, 0x80000020 ;  /* 0x8000002000057882 */ /* 0x000fe20000000000 */
[----:B------:R-:W-:-:S07]  /*0cb0*/  UMOV UR7, 0x80000020 ;  /* 0x8000002000077882 */ /* 0x000fce0000000000 */
[----:B------:R-:W-:Y:S01]  /*0cc0*/  HGMMA.64x64x16.F32 R24, gdesc[UR4], R24, gsb0 ;  /* 0x00e00000041879f0 */ /* 0x000fe20008000818 */
[----:B------:R-:W-:-:S05]  /*0cd0*/  UMOV UR4, 0x1 ;  /* 0x0000000100047882 */ /* 0x000fca0000000000 */
.L_x_11:
[----:B0-----:R-:W-:-:S05]  /*0ce0*/  VIMNMX R9, R6, 0x1, PT ;  /* 0x0000000106097848 */ /* 0x001fca0003fe0100 */
[----:B------:R-:W-:-:S05]  /*0cf0*/  IMAD.IADD R8, R6, 0x1, -R9 ;  /* 0x0000000106087824 */ /* 0x000fca00078e0a09 */
[----:B------:R-:W-:-:S13]  /*0d00*/  ISETP.GE.AND P0, PT, R8, 0x1, PT ;  /* 0x000000010800780c */ /* 0x000fda0003f06270 */
[----:B------:R-:W-:Y:S05]  /*0d10*/  @!P0 BRA `(.L_x_14) ;  /* 0x0000000000f88947 */ /* 0x000fea0003800000 */
[----:B------:R-:W0:Y:S01]  /*0d20*/  S2UR UR6, SR_CgaCtaId ;  /* 0x00000000000679c3 */ /* 0x000e220000008800 */
[----:B------:R-:W-:Y:S01]  /*0d30*/  UMOV UR5, 0x400 ;  /* 0x0000040000057882 */ /* 0x000fe20000000000 */
[----:B------:R-:W-:Y:S01]  /*0d40*/  IMAD R4, R4, R5, RZ ;  /* 0x0000000504047224 */ /* 0x000fe200078e02ff */
[----:B------:R-:W-:Y:S01]  /*0d50*/  LOP3.LUT R9, R3, 0x1, RZ, 0xfc, !PT ;  /* 0x0000000103097812 */ /* 0x000fe200078efcff */
[----:B------:R-:W-:Y:S02]  /*0d60*/  UISETP.NE.U32.AND UP0, UPT, UR4, URZ, UPT ;  /* 0x0000003f0400728c */ /* 0x000fe4000bf05070 */
[----:B------:R-:W-:Y:S02]  /*0d70*/  IMAD R4, R7, R4, RZ ;  /* 0x0000000407047224 */ /* 0x000fe400078e02ff */
[----:B------:R-:W-:-:S03]  /*0d80*/  IMAD.MOV.U32 R7, RZ, RZ, RZ ;  /* 0x000000ffff077224 */ /* 0x000fc600078e00ff */
[----:B------:R-:W-:-:S04]  /*0d90*/  LOP3.LUT R5, RZ, R4, RZ, 0x33, !PT ;  /* 0x00000004ff057212 */ /* 0x000fc800078e33ff */
[----:B------:R-:W-:-:S04]  /*0da0*/  VIMNMX R5, R5, -0x2, !PT ;  /* 0xfffffffe05057848 */ /* 0x000fc80007fe0100 */
[----:B------:R-:W-:Y:S01]  /*0db0*/  IADD3 R4, R5, 0x2, R4 ;  /* 0x0000000205047810 */ /* 0x000fe20007ffe004 */
[----:B0-----:R-:W-:-:S04]  /*0dc0*/  ULEA UR7, UR6, UR5, 0x18 ;  /* 0x0000000506077291 */ /* 0x001fc8000f8ec03f */
[----:B------:R-:W-:Y:S02]  /*0dd0*/  UIADD3 UR5, UR7, 0x1c000, URZ ;  /* 0x0001c00007057890 */ /* 0x000fe4000fffe03f */
[----:B------:R-:W-:Y:S02]  /*0de0*/  USHF.R.U32.HI UR6, URZ, 0x4, UR7 ;  /* 0x000000043f067899 */ /* 0x000fe40008011607 */
[----:B------:R-:W-:Y:S02]  /*0df0*/  USHF.R.U32.HI UR5, URZ, 0x4, UR5 ;  /* 0x000000043f057899 */ /* 0x000fe40008011605 */
[----:B------:R-:W-:Y:S02]  /*0e00*/  ULOP3.LUT UR6, UR6, 0x3fff, URZ, 0xc0, !UPT ;  /* 0x00003fff06067892 */ /* 0x000fe4000f8ec03f */
[----:B------:R-:W-:Y:S02]  /*0e10*/  ULOP3.LUT UR5, UR5, 0x3fff, URZ, 0xc0, !UPT ;  /* 0x00003fff05057892 */ /* 0x000fe4000f8ec03f */
[----:B------:R-:W-:-:S02]  /*0e20*/  ULOP3.LUT UR15, UR6, 0x10000, URZ, 0xfc, !UPT ;  /* 0x00010000060f7892 */ /* 0x000fc4000f8efc3f */
[----:B------:R-:W-:-:S03]  /*0e30*/  ULOP3.LUT UR14, UR5, 0x10000, URZ, 0xfc, !UPT ;  /* 0x00010000050e7892 */ /* 0x000fc6000f8efc3f */
[----:B------:R-:W-:-:S09]  /*0e40*/  UMOV UR5, URZ ;  /* 0x0000003f00057c82 */ /* 0x000fd20008000000 */
.L_x_19:
[----:B------:R-:W-:-:S13]  /*0e50*/  ISETP.NE.AND P1, PT, R9, 0x3, PT ;  /* 0x000000030900780c */ /* 0x000fda0003f25270 */
[----:B0-----:R-:W-:Y:S05]  /*0e60*/  @!P1 BRA `(.L_x_15) ;  /* 0x0000000000049947 */ /* 0x001fea0003800000 */
[----:B------:R-:W-:Y:S01]  /*0e70*/  BPT.TRAP 0x1 ;  /* 0x000000040000795c */ /* 0x000fe20000300000 */
.L_x_15:
[----:B------:R-:W-:Y:S01]  /*0e80*/  SHF.L.U32 R5, R7, 0x1f, RZ ;  /* 0x0000001f07057819 */ /* 0x000fe200000006ff */
[----:B------:R-:W-:-:S12]  /*0e90*/  ULEA UR6, UR4, UR7, 0x3 ;  /* 0x0000000704067291 */ /* 0x000fd8000f8e183f */
.L_x_16:
[----:B0-----:R-:W-:-:S04]  /*0ea0*/  IMAD.U32 R10, RZ, RZ, UR6 ;  /* 0x00000006ff0a7e24 */ /* 0x001fc8000f8e00ff */
[----:B------:R0:W1:Y:S03]  /*0eb0*/  SYNCS.PHASECHK.TRANS64.TRYWAIT P0, [R10+URZ+0x38000], R5 ;  /* 0x038000050a0075a7 */ /* 0x000066000800017f */
[----:B-1----:R-:W-:Y:S05]  /*0ec0*/  @!P0 NANOSLEEP.SYNCS 0x989680 ;  /* 0x009896800000895d */ /* 0x002fea0003900000 */
[----:B------:R-:W1:Y:S02]  /*0ed0*/  @!P0 SYNCS.PHASECHK.TRANS64 P0, [R10+URZ+0x38000], R5 ;  /* 0x038000050a0085a7 */ /* 0x000e64000800007f */
[----:B-1----:R-:W-:Y:S05]  /*0ee0*/  @!P0 BRA `(.L_x_16) ;  /* 0xfffffffc00ec8947 */ /* 0x002fea000383ffff */
[----:B------:R-:W-:Y:S01]  /*0ef0*/  ULEA UR8, UR4, UR15, 0x8 ;  /* 0x0000000f04087291 */ /* 0x000fe2000f8e403f */
[----:B------:R-:W-:Y:S01]  /*0f00*/  WARPGROUP.ARRIVE ;  /* 0x00000000000079c5 */ /* 0x000fe20000000000 */
[----:B------:R-:W-:Y:S01]  /*0f10*/  ULEA UR10, UR4, UR14, 0x8 ;  /* 0x0000000e040a7291 */ /* 0x000fe2000f8e403f */
[----:B------:R-:W-:Y:S01]  /*0f20*/  UMOV UR9, 0x80000020 ;  /* 0x8000002000097882 */ /* 0x000fe20000000000 */
[----:B------:R-:W-:-:S07]  /*0f30*/  UMOV UR11, 0x80000020 ;  /* 0x80000020000b7882 */ /* 0x000fce0000000000 */
[----:B------:R-:W-:Y:S01]  /*0f40*/  HGMMA.64x64x16.F32 R24, gdesc[UR8], R24, UP0 ;  /* 0x00e00000081879f0 */ /* 0x000fe2000bf00818 */
[----:B------:R-:W-:Y:S02]  /*0f50*/  UIADD3 UR8, UR8, 0x2, URZ ;  /* 0x0000000208087890 */ /* 0x000fe4000fffe03f */
[----:B------:R-:W-:Y:S01]  /*0f60*/  UIADD3 UR10, UR10, 0x2, URZ ;  /* 0x000000020a0a7890 */ /* 0x000fe2000fffe03f */
[----:B------:R-:W-:Y:S01]  /*0f70*/  UMOV UR9, 0x80000020 ;  /* 0x8000002000097882 */ /* 0x000fe20000000000 */
[----:B------:R-:W-:-:S07]  /*0f80*/  UMOV UR11, 0x80000020 ;  /* 0x80000020000b7882 */ /* 0x000fce0000000000 */
[----:B------:R-:W-:Y:S03]  /*0f90*/  HGMMA.64x64x16.F32 R24, gdesc[UR8], R24, gsb0 ;  /* 0x00e00000081879f0 */ /* 0x000fe60008000818 */
[----:B------:R-:W-:Y:S02]  /*0fa0*/  WARPGROUP.DEPBAR.LE gsb0, 0x1 ;  /* 0x00008000000079c5 */ /* 0x000fe40000010100 */
[----:B------:R-:W-:Y:S05]  /*0fb0*/  @!P1 BRA `(.L_x_17) ;  /* 0x0000000000049947 */ /* 0x000fea0003800000 */
[----:B------:R-:W-:Y:S01]  /*0fc0*/  BPT.TRAP 0x1 ;  /* 0x000000040000795c */ /* 0x000fe20000300000 */
.L_x_17:
[----:B------:R-:W-:Y:S01]  /*0fd0*/  ULEA UR6, UR5, UR7, 0x3 ;  /* 0x0000000705067291 */ /* 0x000fe2000f8e183f */
[----:B------:R-:W-:-:S03]  /*0fe0*/  ISETP.GT.U32.AND P0, PT, R3, 0x1, PT ;  /* 0x000000010300780c */ /* 0x000fc60003f04070 */
[----:B------:R-:W-:-:S04]  /*0ff0*/  UIADD3 UR6, UR6, 0x380e0, URZ ;  /* 0x000380e006067890 */ /* 0x000fc8000fffe03f */
[----:B------:R-:W-:-:S09]  /*1000*/  UPRMT UR6, URZ, 0x654, UR6 ;  /* 0x000006543f067896 */ /* 0x000fd20008000006 */
[----:B------:R-:W-:Y:S01]  /*1010*/  SYNCS.ARRIVE.TRANS64.RED.A1T0 RZ, [UR6], RZ ;  /* 0x000000ffffff79a7 */ /* 0x000fe20008100406 */
[----:B------:R-:W-:Y:S05]  /*1020*/  @P0 BRA `(.L_x_18) ;  /* 0x0000000000040947 */ /* 0x000fea0003800000 */
[----:B------:R-:W-:Y:S01]  /*1030*/  BPT.TRAP 0x1 ;  /* 0x000000040000795c */ /* 0x000fe20000300000 */
.L_x_18:
[----:B------:R-:W-:Y:S01]  /*1040*/  VIADD R4, R4, 0xffffffff ;  /* 0xffffffff04047836 */ /* 0x000fe20000000000 */
[----:B------:R-:W-:Y:S02]  /*1050*/  UIADD3 UR4, UR4, 0x1, URZ ;  /* 0x0000000104047890 */ /* 0x000fe4000fffe03f */
[----:B------:R-:W-:Y:S02]  /*1060*/  UIADD3 UR5, UR5, 0x1, URZ ;  /* 0x0000000105057890 */ /* 0x000fe4000fffe03f */
[----:B------:R-:W-:Y:S01]  /*1070*/  ISETP.GT.AND P0, PT, R4, 0x1, PT ;  /* 0x000000010400780c */ /* 0x000fe20003f04270 */
[----:B------:R-:W-:Y:S02]  /*1080*/  UISETP.NE.AND UP0, UPT, UR4, 0x1c, UPT ;  /* 0x0000001c0400788c */ /* 0x000fe4000bf05270 */
[----:B------:R-:W-:Y:S02]  /*1090*/  UISETP.NE.AND UP1, UPT, UR5, 0x1c, UPT ;  /* 0x0000001c0500788c */ /* 0x000fe4000bf25270 */
[----:B------:R-:W-:-:S02]  /*10a0*/  USEL UR6, URZ, 0x1, UP0 ;  /* 0x000000013f067887 */ /* 0x000fc40008000000 */
[----:B------:R-:W-:Y:S02]  /*10b0*/  USEL UR4, UR4, URZ, UP0 ;  /* 0x0000003f04047287 */ /* 0x000fe40008000000 */
[----:B------:R-:W-:Y:S02]  /*10c0*/  USEL UR5, UR5, URZ, UP1 ;  /* 0x0000003f05057287 */ /* 0x000fe40008800000 */
[----:B------:R-:W-:Y:S01]  /*10d0*/  UPLOP3.LUT UP0, UPT, UPT, UPT, UPT, 0x80, 0x0 ;  /* 0x000000000000789c */ /* 0x000fe20003f0f070 */
[----:B------:R-:W-:Y:S01]  /*10e0*/  LOP3.LUT R7, R7, UR6, RZ, 0x3c, !PT ;  /* 0x0000000607077c12 */ /* 0x000fe2000f8e3cff */
[----:B------:R-:W-:Y:S09]  /*10f0*/  @P0 BRA `(.L_x_19) ;  /* 0xfffffffc00540947 */ /* 0x000ff2000383ffff */
.L_x_14:
[----:B------:R-:W-:Y:S01]  /*1100*/  ISETP.GE.AND P0, PT, R6, 0x1, PT ;  /* 0x000000010600780c */ /* 0x000fe20003f06270 */
[----:B------:R-:W-:-:S12]  /*1110*/  WARPGROUP.DEPBAR.LE gsb0, 0x0 ;  /* 0x00008000000079c5 */ /* 0x000fd80000010000 */
[----:B------:R-:W-:Y:S05]  /*1120*/  @!P0 BRA `(.L_x_20) ;  /* 0x0000000000448947 */ /* 0x000fea0003800000 */
[----:B------:R-:W-:-:S04]  /*1130*/  LOP3.LUT R4, R3, 0x1, RZ, 0xfc, !PT ;  /* 0x0000000103047812 */ /* 0x000fc800078efcff */
[----:B------:R-:W-:-:S13]  /*1140*/  ISETP.NE.AND P0, PT, R4, 0x3, PT ;  /* 0x000000030400780c */ /* 0x000fda0003f05270 */
[----:B------:R-:W-:Y:S05]  /*1150*/  @!P0 BRA `(.L_x_21) ;  /* 0x0000000000048947 */ /* 0x000fea0003800000 */
[----:B------:R-:W-:Y:S01]  /*1160*/  BPT.TRAP 0x1 ;  /* 0x000000040000795c */ /* 0x000fe20000300000 */
.L_x_21:
[----:B------:R-:W1:Y:S01]  /*1170*/  S2R R7, SR_CgaCtaId ;  /* 0x0000000000077919 */ /* 0x000e620000008800 */
[----:B------:R-:W-:Y:S02]  /*1180*/  SHF.R.U32.HI R4, RZ, 0x2, R8 ;  /* 0x00000002ff047819 */ /* 0x000fe40000011608 */
[----:B------:R-:W-:Y:S02]  /*1190*/  MOV R6, 0x400 ;  /* 0x0000040000067802 */ /* 0x000fe40000000f00 */
[----:B------:R-:W-:Y:S01]  /*11a0*/  ISETP.GT.U32.AND P0, PT, R3, 0x1, PT ;  /* 0x000000010300780c */ /* 0x000fe20003f04070 */
[----:B0-----:R-:W-:-:S04]  /*11b0*/  IMAD.WIDE.U32 R4, R4, 0x24924925, RZ ;  /* 0x2492492504047825 */ /* 0x001fc800078e00ff */
[----:B------:R-:W-:Y:S01]  /*11c0*/  IMAD R4, R5, -0x1c, R8 ;  /* 0xffffffe405047824 */ /* 0x000fe200078e0208 */
[----:B-1----:R-:W-:-:S05]  /*11d0*/  LEA R7, R7, R6, 0x18 ;  /* 0x0000000607077211 */ /* 0x002fca00078ec0ff */
[----:B------:R-:W-:-:S04]  /*11e0*/  IMAD R4, R4, 0x8, R7 ;  /* 0x0000000804047824 */ /* 0x000fc800078e0207 */
[----:B------:R-:W-:-:S05]  /*11f0*/  VIADD R4, R4, 0x380e0 ;  /* 0x000380e004047836 */ /* 0x000fca0000000000 */
[----:B------:R-:W-:-:S04]  /*1200*/  PRMT R4, RZ, 0x654, R4 ;  /* 0x00000654ff047816 */ /* 0x000fc80000000004 */
[----:B------:R1:W-:Y:S01]  /*1210*/  SYNCS.ARRIVE.TRANS64.RED.A1T0 RZ, [R4+URZ], RZ ;  /* 0x000000ff04ff79a7 */ /* 0x0003e2000810043f */
[----:B------:R-:W-:Y:S05]  /*1220*/  @P0 BRA `(.L_x_20) ;  /* 0x0000000000040947 */ /* 0x000fea0003800000 */
[----:B------:R-:W-:Y:S01]  /*1230*/  BPT.TRAP 0x1 ;  /* 0x000000040000795c */ /* 0x000fe20000300000 */
.L_x_20:
[----:B-1----:R-:W1:Y:S01]  /*1240*/  S2R R4, SR_TID.X ;  /* 0x0000000000047919 */ /* 0x002e620000002100 */
[----:B------:R-:W-:Y:S01]  /*1250*/  ULDC.64 UR4, c[0x0][0x280] ;  /* 0x0000a00000047ab9 */ /* 0x000fe20000000a00 */
[----:B------:R-:W2:Y:S01]  /*1260*/  S2R R9, SR_CTAID.Y ;  /* 0x0000000000097919 */ /* 0x000ea20000002600 */
[----:B------:R-:W4:Y:S01]  /*1270*/  S2R R11, SR_CTAID.X ;  /* 0x00000000000b7919 */ /* 0x000f220000002500 */
[----:B-1----:R-:W-:-:S04]  /*1280*/  SHF.R.S32.HI R3, RZ, 0x1f, R4 ;  /* 0x0000001fff037819 */ /* 0x002fc80000011404 */
[----:B------:R-:W-:Y:S01]  /*1290*/  LEA.HI R3, R3, R4, RZ, 0x7 ;  /* 0x0000000403037211 */ /* 0x000fe200078f38ff */
[----:B--2---:R-:W-:-:S03]  /*12a0*/  IMAD.SHL.U32 R9, R9, 0x40, RZ ;  /* 0x0000004009097824 */ /* 0x004fc600078e00ff */
[----:B------:R-:W-:Y:S02]  /*12b0*/  LOP3.LUT R3, R3, 0xffffff80, RZ, 0xc0, !PT ;  /* 0xffffff8003037812 */ /* 0x000fe400078ec0ff */
[----:B------:R-:W-:-:S03]  /*12c0*/  ISETP.GE.AND P0, PT, R9, UR5, PT ;  /* 0x0000000509007c0c */ /* 0x000fc6000bf06270 */
[----:B0-----:R-:W-:Y:S02]  /*12d0*/  IMAD.IADD R5, R4, 0x1, -R3 ;  /* 0x0000000104057824 */ /* 0x001fe400078e0a03 */
[----:B----4-:R-:W-:-:S03]  /*12e0*/  IMAD.SHL.U32 R3, R11, 0x40, RZ ;  /* 0x000000400b037824 */ /* 0x010fc600078e00ff */
[----:B------:R-:W-:Y:S02]  /*12f0*/  SHF.R.S32.HI R8, RZ, 0x1f, R5 ;  /* 0x0000001fff087819 */ /* 0x000fe40000011405 */
[----:B------:R-:W-:Y:S02]  /*1300*/  ISETP.GE.OR P0, PT, R3, UR4, P0 ;  /* 0x0000000403007c0c */ /* 0x000fe40008706670 */
[----:B------:R-:W-:-:S04]  /*1310*/  LEA.HI R4, R8, R5, RZ, 0x2 ;  /* 0x0000000508047211 */ /* 0x000fc800078f10ff */
[--C-:B------:R-:W-:Y:S02]  /*1320*/  SHF.R.S32.HI R12, RZ, 0x2, R4.reuse ;  /* 0x00000002ff0c7819 */ /* 0x100fe40000011404 */
[----:B------:R-:W-:-:S04]  /*1330*/  SHF.R.S32.HI R7, RZ, 0x1f, R4 ;  /* 0x0000001fff077819 */ /* 0x000fc80000011404 */
[----:B------:R-:W-:-:S04]  /*1340*/  LEA.HI R7, R7, R12, RZ, 0x3 ;  /* 0x0000000c07077211 */ /* 0x000fc800078f18ff */
[----:B------:R-:W-:Y:S01]  /*1350*/  LOP3.LUT R13, R7, 0xfffffff8, RZ, 0xc0, !PT ;  /* 0xfffffff8070d7812 */ /* 0x000fe200078ec0ff */
[----:B------:R-:W-:Y:S06]  /*1360*/  @P0 EXIT ;  /* 0x000000000000094d */ /* 0x000fec0003800000 */
[----:B------:R-:W0:Y:S01]  /*1370*/  LDC.64 R6, c[0x0][0x5d0] ;  /* 0x00017400ff067b82 */ /* 0x000e220000000a00 */
[----:B------:R-:W-:Y:S01]  /*1380*/  LOP3.LUT R10, R4, 0x7ffffffc, RZ, 0xc0, !PT ;  /* 0x7ffffffc040a7812 */ /* 0x000fe200078ec0ff */
[----:B------:R-:W-:Y:S01]  /*1390*/  IMAD.IADD R4, R12, 0x1, -R13 ;  /* 0x000000010c047824 */ /* 0x000fe200078e0a0d */
[----:B------:R-:W-:Y:S02]  /*13a0*/  LEA.HI R8, R8, R5, RZ, 0x5 ;  /* 0x0000000508087211 */ /* 0x000fe400078f28ff */
[----:B---3-5:R-:W-:Y:S01]  /*13b0*/  FSETP.NEU.AND P1, PT, R2, RZ, PT ;  /* 0x000000ff0200720b */ /* 0x028fe20003f2d000 */
[----:B------:R-:W-:Y:S01]  /*13c0*/  IMAD.IADD R10, R5, 0x1, -R10 ;  /* 0x00000001050a7824 */ /* 0x000fe200078e0a0a */
[----:B------:R-:W-:Y:S02]  /*13d0*/  SHF.R.S32.HI R5, RZ, 0x1f, R4 ;  /* 0x0000001fff057819 */ /* 0x000fe40000011404 */
[----:B------:R-:W-:Y:S01]  /*13e0*/  SHF.R.S32.HI R13, RZ, 0x5, R8 ;  /* 0x00000005ff0d7819 */ /* 0x000fe20000011408 */
[----:B------:R-:W-:-:S02]  /*13f0*/  IMAD.SHL.U32 R12, R10, 0x2, RZ ;  /* 0x000000020a0c7824 */ /* 0x000fc400078e00ff */
[----:B------:R-:W-:-:S03]  /*1400*/  IMAD.WIDE R10, R11, 0x40, R4 ;  /* 0x000000400b0a7825 */ /* 0x000fc600078e0204 */
[----:B------:R-:W-:Y:S01]  /*1410*/  SHF.R.S32.HI R14, RZ, 0x1f, R12 ;  /* 0x0000001fff0e7819 */ /* 0x000fe2000001140c */
[----:B------:R-:W-:Y:S01]  /*1420*/  IMAD R5, R13, -0x10, -R3 ;  /* 0xfffffff00d057824 */ /* 0x000fe200078e0a03 */
[----:B------:R-:W-:Y:S01]  /*1430*/  IADD3 R8, P0, R9, R12, RZ ;  /* 0x0000000c09087210 */ /* 0x000fe20007f1e0ff */
[----:B------:R-:W-:Y:S01]  /*1440*/  IMAD.WIDE R10, R13, 0x10, R10 ;  /* 0x000000100d0a7825 */ /* 0x000fe200078e020a */
[----:B------:R-:W-:Y:S02]  /*1450*/  IADD3 R3, -R12, UR5, -R9 ;  /* 0x000000050c037c10 */ /* 0x000fe4000fffe909 */
[----:B------:R-:W-:Y:S02]  /*1460*/  LEA.HI.X.SX32 R9, R9, R14, 0x1, P0 ;  /* 0x0000000e09097211 */ /* 0x000fe400000f0eff */
[----:B------:R-:W-:Y:S01]  /*1470*/  IADD3 R4, R5, UR4, -R4 ;  /* 0x0000000405047c10 */ /* 0x000fe2000fffe804 */
[-C--:B0-----:R-:W-:Y:S01]  /*1480*/  IMAD R5, R11, R6.reuse, RZ ;  /* 0x000000060b057224 */ /* 0x081fe200078e02ff */
[----:B------:R-:W-:Y:S01]  /*1490*/  ISETP.GT.AND P0, PT, R3, RZ, PT ;  /* 0x000000ff0300720c */ /* 0x000fe20003f04270 */
[----:B------:R-:W-:Y:S01]  /*14a0*/  IMAD.WIDE.U32 R12, R10, R6, R8 ;  /* 0x000000060a0c7225 */ /* 0x000fe200078e0008 */
[----:B------:R-:W-:-:S02]  /*14b0*/  SHF.L.U64.HI R16, R6, 0x3, R7 ;  /* 0x0000000306107819 */ /* 0x000fc40000010207 */
[----:B------:R-:W-:Y:S01]  /*14c0*/  ISETP.GT.AND P2, PT, R4, RZ, P0 ;  /* 0x000000ff0400720c */ /* 0x000fe20000744270 */
[----:B------:R-:W-:Y:S02]  /*14d0*/  IMAD R5, R10, R7, R5 ;  /* 0x000000070a057224 */ /* 0x000fe400078e0205 */
[----:B------:R-:W-:Y:S02]  /*14e0*/  IMAD.SHL.U32 R17, R6, 0x8, RZ ;  /* 0x0000000806117824 */ /* 0x000fe400078e00ff */
[----:B------:R-:W-:Y:S01]  /*14f0*/  IMAD.IADD R19, R13, 0x1, R5 ;  /* 0x000000010d137824 */ /* 0x000fe200078e0205 */
[----:B------:R-:W-:Y:S07]  /*1500*/  @!P1 BRA `(.L_x_22) ;  /* 0x00000018001c9947 */ /* 0x000fee0003800000 */
[----:B------:R-:W-:Y:S01]  /*1510*/  ULDC.64 UR6, c[0x0][0x5b0] ;  /* 0x00016c0000067ab9 */ /* 0x000fe20000000a00 */
[----:B------:R-:W-:Y:S01]  /*1520*/  ULDC.64 UR8, c[0x0][0x5a8] ;  /* 0x00016a0000087ab9 */ /* 0x000fe20000000a00 */
[----:B------:R-:W-:Y:S01]  /*1530*/  IMAD R5, R11, UR6, RZ ;  /* 0x000000060b057c24 */ /* 0x000fe2000f8e02ff */
[----:B------:R-:W-:Y:S01]  /*1540*/  ULDC.64 UR4, c[0x0][0x5c8] ;  /* 0x0001720000047ab9 */ /* 0x000fe20000000a00 */
[----:B------:R-:W-:-:S04]  /*1550*/  IMAD.WIDE.U32 R14, R10, UR6, R8 ;  /* 0x000000060a0e7c25 */ /* 0x000fc8000f8e0008 */
[----:B------:R-:W-:Y:S01]  /*1560*/  IMAD R5, R10, UR7, R5 ;  /* 0x000000070a057c24 */ /* 0x000fe2000f8e0205 */
[----:B------:R-:W-:-:S03]  /*1570*/  LEA R6, P1, R14, UR8, 0x1 ;  /* 0x000000080e067c11 */ /* 0x000fc6000f8208ff */
[----:B------:R-:W-:-:S05]  /*1580*/  IMAD.IADD R7, R15, 0x1, R5 ;  /* 0x000000010f077824 */ /* 0x000fca00078e0205 */
[----:B------:R-:W-:-:S05]  /*1590*/  LEA.HI.X R7, R14, UR9, R7, 0x1, P1 ;  /* 0x000000090e077c11 */ /* 0x000fca00088f0c07 */
[----:B------:R-:W2:Y:S01]  /*15a0*/  @P2 LDG.E.LTC128B.U16 R13, desc[UR12][R6.64] ;  /* 0x0000000c060d2981 */ /* 0x000ea2000c1e1520 */
[----:B------:R-:W-:Y:S01]  /*15b0*/  LEA R14, P4, R12, UR4, 0x1 ;  /* 0x000000040c0e7c11 */ /* 0x000fe2000f8808ff */
[----:B------:R-:W-:Y:S01]  /*15c0*/  BSSY B0, `(.L_x_23) ;  /* 0x000000d000007945 */ /* 0x000fe20003800000 */
[----:B------:R-:W-:-:S04]  /*15d0*/  ISETP.GT.AND P1, PT, R3, 0x1, PT ;  /* 0x000000010300780c */ /* 0x000fc80003f24270 */
[----:B------:R-:W-:Y:S01]  /*15e0*/  ISETP.GT.AND P3, PT, R4, RZ, P1 ;  /* 0x000000ff0400720c */ /* 0x000fe20000f64270 */
[----:B--2---:R-:W-:-:S05]  /*15f0*/  HADD2.F32 R15, -RZ, R13.H0_H0 ;  /* 0x2000000dff0f7230 */ /* 0x004fca0000004100 */
[----:B------:R-:W-:-:S04]  /*1600*/  FMUL R15, R15, R2 ;  /* 0x000000020f0f7220 */ /* 0x000fc80000400000 */
[----:B------:R-:W-:-:S05]  /*1610*/  FFMA R15, R24, R0, R15 ;  /* 0x00000000180f7223 */ /* 0x000fca000000000f */
[----:B------:R-:W-:Y:S02]  /*1620*/  F2FP.F16.F32.PACK_AB R18, RZ, R15 ;  /* 0x0000000fff12723e */ /* 0x000fe400000000ff */
[----:B------:R-:W-:Y:S02]  /*1630*/  LEA.HI.X R15, R12, UR5, R19, 0x1, P4 ;  /* 0x000000050c0f7c11 */ /* 0x000fe4000a0f0c13 */
[----:B------:R-:W-:Y:S02]  /*1640*/  PRMT R12, R18, 0x7610, R12 ;  /* 0x00007610120c7816 */ /* 0x000fe4000000000c */
[----:B------:R-:W-:-:S03]  /*1650*/  PRMT R18, R13, 0x7610, R18 ;  /* 0x000076100d127816 */ /* 0x000fc60000000012 */
[----:B------:R0:W-:Y:S01]  /*1660*/  @P2 STG.E.U16 desc[UR12][R14.64], R12 ;  /* 0x0000000c0e002986 */ /* 0x0001e2000c10150c */
[----:B------:R-:W-:Y:S05]  /*1670*/  @!P3 BRA `(.L_x_24) ;  /* 0x000000000004b947 */ /* 0x000fea0003800000 */
[----:B------:R1:W5:Y:S02]  /*1680*/  LDG.E.LTC128B.U16 R18, desc[UR12][R6.64+0x2] ;  /* 0x0000020c06127981 */ /* 0x000364000c1e1520 */
.L_x_24:
[----:B------:R-:W-:Y:S05]  /*1690*/  BSYNC B0 ;  /* 0x0000000000007941 */ /* 0x000fea0003800000 */
.L_x_23:
[----:B------:R-:W-:Y:S01]  /*16a0*/  USHF.L.U32 UR5, UR6, 0x3, URZ ;  /* 0x0000000306057899 */ /* 0x000fe2000800063f */
[----:B-----5:R-:W-:Y:S01]  /*16b0*/  HADD2.F32 R11, -RZ, R18.H0_H0 ;  /* 0x20000012ff0b7230 */ /* 0x020fe20000004100 */
[----:B------:R-:W-:Y:S01]  /*16c0*/  USHF.L.U64.HI UR4, UR6, 0x3, UR7 ;  /* 0x0000000306047899 */ /* 0x000fe20008010207 */
[----:B------:R-:W-:-:S03]  /*16d0*/  ISETP.GT.AND P0, PT, R4, 0x8, P0 ;  /* 0x000000080400780c */ /* 0x000fc60000704270 */
[----:B0-----:R-:W-:Y:S02]  /*16e0*/  IMAD.U32 R12, RZ, RZ, UR5 ;  /* 0x00000005ff0c7e24 */ /* 0x001fe4000f8e00ff */
[----:B------:R-:W-:Y:S01]  /*16f0*/  FMUL R20, R11, R2 ;  /* 0x000000020b147220 */ /* 0x000fe20000400000 */
[----:B------:R-:W-:-:S03]  /*1700*/  IMAD.U32 R13, RZ, RZ, UR4 ;  /* 0x00000004ff0d7e24 */ /* 0x000fc6000f8e00ff */
[----:B------:R-:W-:Y:S01]  /*1710*/  FFMA R20, R25, R0, R20 ;  /* 0x0000000019147223 */ /* 0x000fe20000000014 */
[----:B------:R-:W-:-:S04]  /*1720*/  IMAD.WIDE.U32 R12, R10, UR6, R12 ;  /* 0x000000060a0c7c25 */ /* 0x000fc8000f8e000c */
[----:B------:R-:W-:Y:S02]  /*1730*/  F2FP.F16.F32.PACK_AB R20, RZ, R20 ;  /* 0x00000014ff14723e */ /* 0x000fe400000000ff */
[----:B------:R-:W-:Y:S01]  /*1740*/  IADD3 R10, P2, R8, R12, RZ ;  /* 0x0000000c080a7210 */ /* 0x000fe20007f5e0ff */
[----:B------:R-:W-:-:S03]  /*1750*/  @P3 IMAD.MOV.U32 R12, RZ, RZ, R14 ;  /* 0x000000ffff0c3224 */ /* 0x000fc600078e000e */
[----:B------:R-:W-:Y:S01]  /*1760*/  IADD3.X R5, R9, R5, R13, P2, !PT ;  /* 0x0000000509057210 */ /* 0x000fe200017fe40d */
[----:B------:R-:W-:Y:S01]  /*1770*/  @P3 IMAD.MOV.U32 R13, RZ, RZ, R15 ;  /* 0x000000ffff0d3224 */ /* 0x000fe200078e000f */
[----:B------:R-:W-:-:S04]  /*1780*/  LEA R8, P2, R10, UR8, 0x1 ;  /* 0x000000080a087c11 */ /* 0x000fc8000f8408ff */
[----:B------:R-:W-:Y:S01]  /*1790*/  LEA.HI.X R9, R10, UR9, R5, 0x1, P2 ;  /* 0x000000090a097c11 */ /* 0x000fe200090f0c05 */
[----:B------:R0:W-:Y:S04]  /*17a0*/  @P3 STG.E.U16 desc[UR12][R12.64+0x2], R20 ;  /* 0x000002140c003986 */ /* 0x0001e8000c10150c */
[----:B------:R-:W2:Y:S01]  /*17b0*/  @P0 LDG.E.LTC128B.U16 R18, desc[UR12][R8.64] ;  /* 0x0000000c08120981 */ /* 0x000ea2000c1e1520 */
[C---:B------:R-:W-:Y:S01]  /*17c0*/  SHF.L.U64.HI R11, R17.reuse, 0x1, R16 ;  /* 0x00000001110b7819 */ /* 0x040fe20000010210 */
[----:B------:R-:W-:Y:S01]  /*17d0*/  BSSY B0, `(.L_x_25) ;  /* 0x000000b000007945 */ /* 0x000fe20003800000 */
[----:B------:R-:W-:Y:S02]  /*17e0*/  LEA R10, P2, R17, R14, 0x1 ;  /* 0x0000000e110a7211 */ /* 0x000fe400078408ff */
[----:B------:R-:W-:-:S03]  /*17f0*/  ISETP.GT.AND P1, PT, R4, 0x8, P1 ;  /* 0x000000080400780c */ /* 0x000fc60000f24270 */
[----:B------:R-:W-:Y:S02]  /*1800*/  IMAD.X R11, R11, 0x1, R15, P2 ;  /* 0x000000010b0b7824 */ /* 0x000fe400010e060f */
[----:B--2---:R-:W-:-:S05]  /*1810*/  HADD2.F32 R5, -RZ, R18.H0_H0 ;  /* 0x20000012ff057230 */ /* 0x004fca0000004100 */
[----:B------:R-:W-:-:S04]  /*1820*/  FMUL R5, R5, R2 ;  /* 0x0000000205057220 */ /* 0x000fc80000400000 */
[----:B------:R-:W-:-:S05]  /*1830*/  FFMA R5, R26, R0, R5 ;  /* 0x000000001a057223 */ /* 0x000fca0000000005 */
[----:B------:R-:W-:-:S05]  /*1840*/  F2FP.F16.F32.PACK_AB R5, RZ, R5 ;  /* 0x00000005ff05723e */ /* 0x000fca00000000ff */
[----:B------:R0:W-:Y:S01]  /*1850*/  @P0 STG.E.U16 desc[UR12][R10.64], R5 ;  /* 0x000000050a000986 */ /* 0x0001e2000c10150c */
[----:B------:R-:W-:Y:S05]  /*1860*/  @!P1 BRA `(.L_x_26) ;  /* 0x0000000000049947 */ /* 0x000fea0003800000 */
[----:B------:R2:W5:Y:S02]  /*1870*/  LDG.E.LTC128B.U16 R18, desc[UR12][R8.64+0x2] ;  /* 0x0000020c08127981 */ /* 0x000564000c1e1520 */
.L_x_26:
[----:B------:R-:W-:Y:S05]  /*1880*/  BSYNC B0 ;  /* 0x0000000000007941 */ /* 0x000fea0003800000 */
.L_x_25:
[----:B0----5:R-:W-:Y:S01]  /*1890*/  HADD2.F32 R5, -RZ, R18.H0_H0 ;  /* 0x20000012ff057230 */ /* 0x021fe20000004100 */
[----:B------:R-:W-:Y:S01]  /*18a0*/  ISETP.GT.AND P0, PT, R3, 0x8, PT ;  /* 0x000000080300780c */ /* 0x000fe20003f04270 */
[----:B------:R-:W-:Y:S03]  /*18b0*/  BSSY B0, `(.L_x_27) ;  /* 0x0000008000007945 */ /* 0x000fe60003800000 */
[----:B------:R-:W-:Y:S01]  /*18c0*/  FMUL R12, R5, R2 ;  /* 0x00000002050c7220 */ /* 0x000fe20000400000 */
[----:B------:R-:W-:-:S03]  /*18d0*/  ISETP.GT.AND P2, PT, R4, RZ, P0 ;  /* 0x000000ff0400720c */ /* 0x000fc60000744270 */
[----:B------:R-:W-:-:S05]  /*18e0*/  FFMA R12, R27, R0, R12 ;  /* 0x000000001b0c7223 */ /* 0x000fca000000000c */
[----:B------:R-:W-:-:S05]  /*18f0*/  F2FP.F16.F32.PACK_AB R12, RZ, R12 ;  /* 0x0000000cff0c723e */ /* 0x000fca00000000ff */
[----:B------:R0:W-:Y:S01]  /*1900*/  @P1 STG.E.U16 desc[UR12][R10.64+0x2], R12 ;  /* 0x0000020c0a001986 */ /* 0x0001e2000c10150c */
[----:B------:R-:W-:Y:S05]  /*1910*/  @!P2 BRA `(.L_x_28) ;  /* 0x000000000004a947 */ /* 0x000fea0003800000 */
[----:B------:R3:W5:Y:S02]  /*1920*/  LDG.E.LTC128B.U16 R18, desc[UR12][R6.64+0x10] ;  /* 0x0000100c06127981 */ /* 0x000764000c1e1520 */
.L_x_28:
[----:B------:R-:W-:Y:S05]  /*1930*/  BSYNC B0 ;  /* 0x0000000000007941 */ /* 0x000fea0003800000 */
.L_x_27:
[----:B-----5:R-:W-:Y:S01]  /*1940*/  HADD2.F32 R5, -RZ, R18.H0_H0 ;  /* 0x20000012ff057230 */ /* 0x020fe20000004100 */
[----:B------:R-:W-:Y:S01]  /*1950*/  ISETP.GT.AND P1, PT, R3, 0x9, PT ;  /* 0x000000090300780c */ /* 0x000fe20003f24270 */
[----:B0-----:R-:W-:Y:S01]  /*1960*/  @P2 IMAD.MOV.U32 R12, RZ, RZ, R14 ;  /* 0x000000ffff0c2224 */ /* 0x001fe200078e000e */
[----:B------:R-:W-:Y:S01]  /*1970*/  BSSY B0, `(.L_x_29) ;  /* 0x0000009000007945 */ /* 0x000fe20003800000 */
[----:B------:R-:W-:Y:S02]  /*1980*/  @P2 IMAD.MOV.U32 R13, RZ, RZ, R15 ;  /* 0x000000ffff0d2224 */ /* 0x000fe400078e000f */
[----:B------:R-:W-:Y:S01]  /*1990*/  FMUL R5, R5, R2 ;  /* 0x0000000205057220 */ /* 0x000fe20000400000 */
[----:B------:R-:W-:-:S03]  /*19a0*/  ISETP.GT.AND P3, PT, R4, RZ, P1 ;  /* 0x000000ff0400720c */ /* 0x000fc60000f64270 */
[----:B------:R-:W-:-:S05]  /*19b0*/  FFMA R5, R28, R0, R5 ;  /* 0x000000001c057223 */ /* 0x000fca0000000005 */
[----:B------:R-:W-:-:S05]  /*19c0*/  F2FP.F16.F32.PACK_AB R5, RZ, R5 ;  /* 0x00000005ff05723e */ /* 0x000fca00000000ff */
[----:B------:R0:W-:Y:S01]  /*19d0*/  @P2 STG.E.U16 desc[UR12][R12.64+0x10], R5 ;  /* 0x000010050c002986 */ /* 0x0001e2000c10150c */
[----:B------:R-:W-:Y:S05]  /*19e0*/  @!P3 BRA `(.L_x_30) ;  /* 0x000000000004b947 */ /* 0x000fea0003800000 */
[----:B------:R4:W5:Y:S02]  /*19f0*/  LDG.E.LTC128B.U16 R18, desc[UR12][R6.64+0x12] ;  /* 0x0000120c06127981 */ /* 0x000964000c1e1520 */
.L_x_30:
[----:B------:R-:W-:Y:S05]  /*1a00*/  BSYNC B0 ;  /* 0x0000000000007941 */ /* 0x000fea0003800000 */
.L_x_29:
[----:B0----5:R-:W-:Y:S01]  /*1a10*/  HADD2.F32 R5, -RZ, R18.H0_H0 ;  /* 0x20000012ff057230 */ /* 0x021fe20000004100 */
[----:B------:R-:W-:Y:S01]  /*1a20*/  ISETP.GT.AND P0, PT, R4, 0x8, P0 ;  /* 0x000000080400780c */ /* 0x000fe20000704270 */
[----:B------:R-:W-:Y:S01]  /*1a30*/  @P3 IMAD.MOV.U32 R13, RZ, RZ, R15 ;  /* 0x000000ffff0d3224 */ /* 0x000fe200078e000f */
[----:B------:R-:W-:Y:S02]  /*1a40*/  BSSY B0, `(.L_x_31) ;  /* 0x0000009000007945 */ /* 0x000fe40003800000 */
[----:B------:R-:W-:-:S04]  /*1a50*/  FMUL R12, R5, R2 ;  /* 0x00000002050c7220 */ /* 0x000fc80000400000 */
[----:B------:R-:W-:-:S05]  /*1a60*/  FFMA R12, R29, R0, R12 ;  /* 0x000000001d0c7223 */ /* 0x000fca000000000c */
[----:B------:R-:W-:-:S04]  /*1a70*/  F2FP.F16.F32.PACK_AB R12, RZ, R12 ;  /* 0x0000000cff0c723e */ /* 0x000fc800000000ff */
[----:B------:R-:W-:Y:S01]  /*1a80*/  PRMT R5, R12, 0x7610, R5 ;  /* 0x000076100c057816 */ /* 0x000fe20000000005 */
[----:B------:R-:W-:-:S05]  /*1a90*/  @P3 IMAD.MOV.U32 R12, RZ, RZ, R14 ;  /* 0x000000ffff0c3224 */ /* 0x000fca00078e000e */
[----:B------:R0:W-:Y:S01]  /*1aa0*/  @P3 STG.E.U16 desc[UR12][R12.64+0x12], R5 ;  /* 0x000012050c003986 */ /* 0x0001e2000c10150c */
[----:B------:R-:W-:Y:S05]  /*1ab0*/  @!P0 BRA `(.L_x_32) ;  /* 0x0000000000048947 */ /* 0x000fea0003800000 */
[----:B------:R0:W5:Y:S02]  /*1ac0*/  LDG.E.LTC128B.U16 R18, desc[UR12][R8.64+0x10] ;  /* 0x0000100c08127981 */ /* 0x000164000c1e1520 */
.L_x_32:
[----:B------:R-:W-:Y:S05]  /*1ad0*/  BSYNC B0 ;  /* 0x0000000000007941 */ /* 0x000fea0003800000 */
.L_x_31:
[----:B0----5:R-:W-:Y:S01]  /*1ae0*/  HADD2.F32 R5, -RZ, R18.H0_H0 ;  /* 0x20000012ff057230 */ /* 0x021fe20000004100 */
[----:B------:R-:W-:Y:S01]  /*1af0*/  ISETP.GT.AND P1, PT, R4, 0x8, P1 ;  /* 0x000000080400780c */ /* 0x000fe20000f24270 */
[----:B------:R-:W-:Y:S03]  /*1b00*/  BSSY B0, `(.L_x_33) ;  /* 0x0000007000007945 */ /* 0x000fe60003800000 */
[----:B------:R-:W-:-:S04]  /*1b10*/  FMUL R5, R5, R2 ;  /* 0x0000000205057220 */ /* 0x000fc80000400000 */
[----:B------:R-:W-:-:S05]  /*1b20*/  FFMA R5, R30, R0, R5 ;  /* 0x000000001e057223 */ /* 0x000fca0000000005 */
[----:B------:R-:W-:-:S05]  /*1b30*/  F2FP.F16.F32.PACK_AB R5, RZ, R5 ;  /* 0x00000005ff05723e */ /* 0x000fca00000000ff */
[----:B------:R0:W-:Y:S01]  /*1b40*/  @P0 STG.E.U16 desc[UR12][R10.64+0x10], R5 ;  /* 0x000010050a000986 */ /* 0x0001e2000c10150c */
[----:B------:R-:W-:Y:S05]  /*1b50*/  @!P1 BRA `(.L_x_34) ;  /* 0x0000000000049947 */ /* 0x000fea0003800000 */
[----:B------:R0:W5:Y:S02]  /*1b60*/  LDG.E.LTC128B.U16 R18, desc[UR12][R8.64+0x12] ;  /* 0x0000120c08127981 */ /* 0x000164000c1e1520 */
.L_x_34:
[----:B------:R-:W-:Y:S05]  /*1b70*/  BSYNC B0 ;  /* 0x0000000000007941 */ /* 0x000fea0003800000 */
.L_x_33:
        /* <DEDUP_REMOVED lines=10> */
.L_x_36:
[----:B------:R-:W-:Y:S05]  /*1c20*/  BSYNC B0 ;  /* 0x0000000000007941 */ /* 0x000fea0003800000 */
.L_x_35:
        /* <DEDUP_REMOVED lines=12> */
.L_x_38:
[----:B------:R-:W-:Y:S05]  /*1cf0*/  BSYNC B0 ;  /* 0x0000000000007941 */ /* 0x000fea0003800000 */
.L_x_37:
        /* <DEDUP_REMOVED lines=12> */
.L_x_40:
[----:B------:R-:W-:Y:S05]  /*1dc0*/  BSYNC B0 ;  /* 0x0000000000007941 */ /* 0x000fea0003800000 */
.L_x_39:
        /* <DEDUP_REMOVED lines=9> */
.L_x_42:
[----:B------:R-:W-:Y:S05]  /*1e60*/  BSYNC B0 ;  /* 0x0000000000007941 */ /* 0x000fea0003800000 */
.L_x_41:
        /* <DEDUP_REMOVED lines=10> */
.L_x_44:
[----:B------:R-:W-:Y:S05]  /*1f10*/  BSYNC B0 ;  /* 0x0000000000007941 */ /* 0x000fea0003800000 */
.L_x_43:
        /* <DEDUP_REMOVED lines=12> */
.L_x_46:
[----:B------:R-:W-:Y:S05]  /*1fe0*/  BSYNC B0 ;  /* 0x0000000000007941 */ /* 0x000fea0003800000 */
.L_x_45:
        /* <DEDUP_REMOVED lines=12> */
.L_x_48:
[----:B------:R-:W-:Y:S05]  /*20b0*/  BSYNC B0 ;  /* 0x0000000000007941 */ /* 0x000fea0003800000 */
.L_x_47:
        /* <DEDUP_REMOVED lines=9> */
.L_x_50:
[----:B------:R-:W-:Y:S05]  /*2150*/  BSYNC B0 ;  /* 0x0000000000007941 */ /* 0x000fea0003800000 */
.L_x_49:
        /* <DEDUP_REMOVED lines=10> */
.L_x_52:
[----:B------:R-:W-:Y:S05]  /*2200*/  BSYNC B0 ;  /* 0x0000000000007941 */ /* 0x000fea0003800000 */
.L_x_51:
        /* <DEDUP_REMOVED lines=12> */
.L_x_54:
[----:B------:R-:W-:Y:S05]  /*22d0*/  BSYNC B0 ;  /* 0x0000000000007941 */ /* 0x000fea0003800000 */
.L_x_53:
        /* <DEDUP_REMOVED lines=12> */
.L_x_56:
[----:B------:R-:W-:Y:S05]  /*23a0*/  BSYNC B0 ;  /* 0x0000000000007941 */ /* 0x000fea0003800000 */
.L_x_55:
        /* <DEDUP_REMOVED lines=9> */
.L_x_58:
[----:B------:R-:W-:Y:S05]  /*2440*/  BSYNC B0 ;  /* 0x0000000000007941 */ /* 0x000fea0003800000 */
.L_x_57:
        /* <DEDUP_REMOVED lines=10> */
.L_x_60:
[----:B------:R-:W-:Y:S05]  /*24f0*/  BSYNC B0 ;  /* 0x0000000000007941 */ /* 0x000fea0003800000 */
.L_x_59:
        /* <DEDUP_REMOVED lines=12> */
.L_x_62:
[----:B------:R-:W-:Y:S05]  /*25c0*/  BSYNC B0 ;  /* 0x0000000000007941 */ /* 0x000fea0003800000 */
.L_x_61:
        /* <DEDUP_REMOVED lines=12> */
.L_x_64:
[----:B------:R-:W-:Y:S05]  /*2690*/  BSYNC B0 ;  /* 0x0000000000007941 */ /* 0x000fea0003800000 */
.L_x_63:
        /* <DEDUP_REMOVED lines=9> */
.L_x_66:
[----:B------:R-:W-:Y:S05]  /*2730*/  BSYNC B0 ;  /* 0x0000000000007941 */ /* 0x000fea0003800000 */
.L_x_65:
        /* <DEDUP_REMOVED lines=10> */
.L_x_68:
[----:B------:R-:W-:Y:S05]  /*27e0*/  BSYNC B0 ;  /* 0x0000000000007941 */ /* 0x000fea0003800000 */
.L_x_67:
        /* <DEDUP_REMOVED lines=12> */
.L_x_70:
[----:B------:R-:W-:Y:S05]  /*28b0*/  BSYNC B0 ;  /* 0x0000000000007941 */ /* 0x000fea0003800000 */
.L_x_69:
        /* <DEDUP_REMOVED lines=12> */
.L_x_72:
[----:B------:R-:W-:Y:S05]  /*2980*/  BSYNC B0 ;  /* 0x0000000000007941 */ /* 0x000fea0003800000 */
.L_x_71:
        /* <DEDUP_REMOVED lines=9> */
.L_x_74:
[----:B------:R-:W-:Y:S05]  /*2a20*/  BSYNC B0 ;  /* 0x0000000000007941 */ /* 0x000fea0003800000 */
.L_x_73:
        /* <DEDUP_REMOVED lines=10> */
.L_x_76:
[----:B------:R-:W-:Y:S05]  /*2ad0*/  BSYNC B0 ;  /* 0x0000000000007941 */ /* 0x000fea0003800000 */
.L_x_75:
        /* <DEDUP_REMOVED lines=12> */
.L_x_78:
[----:B------:R-:W-:Y:S05]  /*2ba0*/  BSYNC B0 ;  /* 0x0000000000007941 */ /* 0x000fea0003800000 */
.L_x_77:
[----:B-----5:R-:W-:Y:S01]  /*2bb0*/  HADD2.F32 R3, -RZ, R18.H0_H0 ;  /* 0x20000012ff037230 */ /* 0x020fe20000004100 */
[----:B------:R-:W-:Y:S01]  /*2bc0*/  ISETP.GT.AND P0, PT, R4, 0x8, P0 ;  /* 0x000000080400780c */ /* 0x000fe20000704270 */
[----:B------:R-:W-:Y:S03]  /*2bd0*/  BSSY B0, `(.L_x_79) ;  /* 0x0000007000007945 */ /* 0x000fe60003800000 */
[----:B01-34-:R-:W-:-:S04]  /*2be0*/  FMUL R6, R3, R2 ;  /* 0x0000000203067220 */ /* 0x01bfc80000400000 */
[----:B------:R-:W-:-:S05]  /*2bf0*/  FFMA R6, R53, R0, R6 ;  /* 0x0000000035067223 */ /* 0x000fca0000000006 */
[----:B------:R-:W-:-:S05]  /*2c00*/  F2FP.F16.F32.PACK_AB R6, RZ, R6 ;  /* 0x00000006ff06723e */ /* 0x000fca00000000ff */
[----:B------:R0:W-:Y:S01]  /*2c10*/  @P3 STG.E.U16 desc[UR12][R14.64+0x72], R6 ;  /* 0x000072060e003986 */ /* 0x0001e2000c10150c */
[----:B------:R-:W-:Y:S05]  /*2c20*/  @!P0 BRA `(.L_x_80) ;  /* 0x0000000000048947 */ /* 0x000fea0003800000 */
[----:B------:R1:W5:Y:S02]  /*2c30*/  LDG.E.LTC128B.U16 R18, desc[UR12][R8.64+0x70] ;  /* 0x0000700c08127981 */ /* 0x000364000c1e1520 */
.L_x_80:
[----:B------:R-:W-:Y:S05]  /*2c40*/  BSYNC B0 ;  /* 0x0000000000007941 */ /* 0x000fea0003800000 */
.L_x_79:
[----:B-----5:R-:W-:Y:S01]  /*2c50*/  HADD2.F32 R3, -RZ, R18.H0_H0 ;  /* 0x20000012ff037230 */ /* 0x020fe20000004100 */
[----:B------:R-:W-:Y:S01]  /*2c60*/  ISETP.GT.AND P1, PT, R4, 0x8, P1 ;  /* 0x000000080400780c */ /* 0x000fe20000f24270 */
[----:B------:R-:W-:Y:S01]  /*2c70*/  @P0 IMAD.MOV.U32 R4, RZ, RZ, R10 ;  /* 0x000000ffff040224 */ /* 0x000fe200078e000a */
[----:B------:R-:W-:Y:S01]  /*2c80*/  BSSY B0, `(.L_x_81) ;  /* 0x0000008000007945 */ /* 0x000fe20003800000 */
[----:B------:R-:W-:Y:S02]  /*2c90*/  @P0 IMAD.MOV.U32 R5, RZ, RZ, R11 ;  /* 0x000000ffff050224 */ /* 0x000fe400078e000b */
[----:B------:R-:W-:-:S04]  /*2ca0*/  FMUL R3, R3, R2 ;  /* 0x0000000203037220 */ /* 0x000fc80000400000 */
[----:B------:R-:W-:-:S05]  /*2cb0*/  FFMA R3, R54, R0, R3 ;  /* 0x0000000036037223 */ /* 0x000fca0000000003 */
[----:B------:R-:W-:-:S05]  /*2cc0*/  F2FP.F16.F32.PACK_AB R3, RZ, R3 ;  /* 0x00000003ff03723e */ /* 0x000fca00000000ff */
[----:B------:R3:W-:Y:S01]  /*2cd0*/  @P0 STG.E.U16 desc[UR12][R4.64+0x70], R3 ;  /* 0x0000700304000986 */ /* 0x0007e2000c10150c */
[----:B------:R-:W-:Y:S05]  /*2ce0*/  @!P1 BRA `(.L_x_82) ;  /* 0x0000000000049947 */ /* 0x000fea0003800000 */
[----:B------:R4:W5:Y:S02]  /*2cf0*/  LDG.E.LTC128B.U16 R18, desc[UR12][R8.64+0x72] ;  /* 0x0000720c08127981 */ /* 0x000964000c1e1520 */
.L_x_82:
[----:B------:R-:W-:Y:S05]  /*2d00*/  BSYNC B0 ;  /* 0x0000000000007941 */ /* 0x000fea0003800000 */
.L_x_81:
[----:B---3-5:R-:W-:-:S05]  /*2d10*/  HADD2.F32 R3, -RZ, R18.H0_H0 ;  /* 0x20000012ff037230 */ /* 0x028fca0000004100 */
[----:B------:R-:W-:-:S04]  /*2d20*/  FMUL R2, R3, R2 ;  /* 0x0000000203027220 */ /* 0x000fc80000400000 */
[----:B------:R-:W-:Y:S01]  /*2d30*/  FFMA R2, R55, R0, R2 ;  /* 0x0000000037027223 */ /* 0x000fe20000000002 */
[----:B------:R-:W-:Y:S06]  /*2d40*/  @!P1 EXIT ;  /* 0x000000000000994d */ /* 0x000fec0003800000 */
[----:B------:R-:W-:-:S05]  /*2d50*/  F2FP.F16.F32.PACK_AB R2, RZ, R2 ;  /* 0x00000002ff02723e */ /* 0x000fca00000000ff */
[----:B------:R-:W-:Y:S01]  /*2d60*/  STG.E.U16 desc[UR12][R10.64+0x72], R2 ;  /* 0x000072020a007986 */ /* 0x000fe2000c10150c */
[----:B------:R-:W-:Y:S05]  /*2d70*/  EXIT ;  /* 0x000000000000794d */ /* 0x000fea0003800000 */
.L_x_22:
[----:B------:R-:W-:Y:S01]  /*2d80*/  ISETP.GT.AND P3, PT, R3, 0x1, PT ;  /* 0x000000010300780c */ /* 0x000fe20003f64270 */
[----:B------:R-:W-:Y:S01]  /*2d90*/  ULDC.64 UR4, c[0x0][0x5c8] ;  /* 0x0001720000047ab9 */ /* 0x000fe20000000a00 */
[-C--:B------:R-:W-:Y:S01]  /*2da0*/  FMUL R24, R24, R0.reuse ;  /* 0x0000000018187220 */ /* 0x080fe20000400000 */
[-C--:B------:R-:W-:Y:S01]  /*2db0*/  FMUL R25, R25, R0.reuse ;  /* 0x0000000019197220 */ /* 0x080fe20000400000 */
[----:B------:R-:W-:Y:S01]  /*2dc0*/  ISETP.GT.AND P4, PT, R4, RZ, P3 ;  /* 0x000000ff0400720c */ /* 0x000fe20001f84270 */
[-C--:B------:R-:W-:Y:S01]  /*2dd0*/  FMUL R26, R26, R0.reuse ;  /* 0x000000001a1a7220 */ /* 0x080fe20000400000 */
[----:B------:R-:W-:Y:S01]  /*2de0*/  LEA R6, P1, R12, UR4, 0x1 ;  /* 0x000000040c067c11 */ /* 0x000fe2000f8208ff */
[----:B------:R-:W-:Y:S01]  /*2df0*/  FMUL R27, R27, R0 ;  /* 0x000000001b1b7220 */ /* 0x000fe20000400000 */
[----:B------:R-:W-:Y:S01]  /*2e00*/  F2FP.F16.F32.PACK_AB R24, RZ, R24 ;  /* 0x00000018ff18723e */ /* 0x000fe200000000ff */
[-C--:B------:R-:W-:Y:S01]  /*2e10*/  FMUL R28, R28, R0.reuse ;  /* 0x000000001c1c7220 */ /* 0x080fe20000400000 */
[----:B------:R-:W-:Y:S01]  /*2e20*/  LEA.HI.X R7, R12, UR5, R19, 0x1, P1 ;  /* 0x000000050c077c11 */ /* 0x000fe200088f0c13 */
[-C--:B------:R-:W-:Y:S01]  /*2e30*/  FMUL R29, R29, R0.reuse ;  /* 0x000000001d1d7220 */ /* 0x080fe20000400000 */
[----:B------:R-:W-:Y:S01]  /*2e40*/  F2FP.F16.F32.PACK_AB R25, RZ, R25 ;  /* 0x00000019ff19723e */ /* 0x000fe200000000ff */
[-C--:B------:R-:W-:Y:S01]  /*2e50*/  FMUL R30, R30, R0.reuse ;  /* 0x000000001e1e7220 */ /* 0x080fe20000400000 */
[----:B------:R-:W-:Y:S01]  /*2e60*/  SHF.L.U64.HI R5, R17, 0x1, R16 ;  /* 0x0000000111057819 */ /* 0x000fe20000010210 */
[----:B------:R-:W-:Y:S01]  /*2e70*/  @P2 STG.E.U16 desc[UR12][R6.64], R24 ;  /* 0x0000001806002986 */ /* 0x000fe2000c10150c */
[----:B------:R-:W-:Y:S01]  /*2e80*/  ISETP.GT.AND P2, PT, R4, 0x8, P0 ;  /* 0x000000080400780c */ /* 0x000fe20000744270 */
[----:B------:R-:W-:Y:S01]  /*2e90*/  FMUL R31, R31, R0 ;  /* 0x000000001f1f7220 */ /* 0x000fe20000400000 */
[----:B------:R-:W-:Y:S01]  /*2ea0*/  ISETP.GT.AND P1, PT, R3, 0x8, PT ;  /* 0x000000080300780c */ /* 0x000fe20003f24270 */
[----:B------:R-:W-:Y:S01]  /*2eb0*/  @P4 STG.E.U16 desc[UR12][R6.64+0x2], R25 ;  /* 0x0000021906004986 */ /* 0x000fe2000c10150c */
[----:B------:R-:W-:Y:S01]  /*2ec0*/  LEA R8, P4, R17, R6, 0x1 ;  /* 0x0000000611087211 */ /* 0x000fe200078808ff */
[-C--:B------:R-:W-:Y:S01]  /*2ed0*/  FMUL R32, R32, R0.reuse ;  /* 0x0000000020207220 */ /* 0x080fe20000400000 */
[C---:B------:R-:W-:Y:S01]  /*2ee0*/  ISETP.GT.AND P3, PT, R4.reuse, 0x8, P3 ;  /* 0x000000080400780c */ /* 0x040fe20001f64270 */
[-C--:B------:R-:W-:Y:S01]  /*2ef0*/  FMUL R33, R33, R0.reuse ;  /* 0x0000000021217220 */ /* 0x080fe20000400000 */
[----:B------:R-:W-:Y:S01]  /*2f00*/  ISETP.GT.AND P0, PT, R3, 0x9, PT ;  /* 0x000000090300780c */ /* 0x000fe20003f04270 */
[----:B------:R-:W-:Y:S01]  /*2f10*/  IMAD.X R9, R5, 0x1, R7, P4 ;  /* 0x0000000105097824 */ /* 0x000fe200020e0607 */
[----:B------:R-:W-:Y:S01]  /*2f20*/  ISETP.GT.AND P5, PT, R4, RZ, P1 ;  /* 0x000000ff0400720c */ /* 0x000fe20000fa4270 */
[-C--:B------:R-:W-:Y:S01]  /*2f30*/  FMUL R34, R34, R0.reuse ;  /* 0x0000000022227220 */ /* 0x080fe20000400000 */
[----:B------:R-:W-:Y:S01]  /*2f40*/  ISETP.GT.AND P4, PT, R4, RZ, P0 ;  /* 0x000000ff0400720c */ /* 0x000fe20000784270 */
[----:B------:R-:W-:Y:S01]  /*2f50*/  FMUL R35, R35, R0 ;  /* 0x0000000023237220 */ /* 0x000fe20000400000 */
[----:B------:R-:W-:Y:S01]  /*2f60*/  F2FP.F16.F32.PACK_AB R26, RZ, R26 ;  /* 0x0000001aff1a723e */ /* 0x000fe200000000ff */
[-C--:B------:R-:W-:Y:S01]  /*2f70*/  FMUL R36, R36, R0.reuse ;  /* 0x0000000024247220 */ /* 0x080fe20000400000 */
[----:B------:R-:W-:Y:S01]  /*2f80*/  F2FP.F16.F32.PACK_AB R27, RZ, R27 ;  /* 0x0000001bff1b723e */ /* 0x000fe200000000ff */
[----:B------:R-:W-:Y:S01]  /*2f90*/  FMUL R37, R37, R0 ;  /* 0x0000000025257220 */ /* 0x000fe20000400000 */
[----:B------:R-:W-:Y:S01]  /*2fa0*/  F2FP.F16.F32.PACK_AB R28, RZ, R28 ;  /* 0x0000001cff1c723e */ /* 0x000fe200000000ff */
[----:B------:R-:W-:Y:S01]  /*2fb0*/  @P2 STG.E.U16 desc[UR12][R8.64], R26 ;  /* 0x0000001a08002986 */ /* 0x000fe2000c10150c */
[----:B------:R-:W-:Y:S01]  /*2fc0*/  F2FP.F16.F32.PACK_AB R29, RZ, R29 ;  /* 0x0000001dff1d723e */ /* 0x000fe200000000ff */
[-C--:B------:R-:W-:Y:S01]  /*2fd0*/  FMUL R38, R38, R0.reuse ;  /* 0x0000000026267220 */ /* 0x080fe20000400000 */
[C---:B------:R-:W-:Y:S01]  /*2fe0*/  ISETP.GT.AND P1, PT, R4.reuse, 0x8, P1 ;  /* 0x000000080400780c */ /* 0x040fe20000f24270 */
[----:B------:R-:W-:Y:S01]  /*2ff0*/  @P3 STG.E.U16 desc[UR12][R8.64+0x2], R27 ;  /* 0x0000021b08003986 */ /* 0x000fe2000c10150c */
[----:B------:R-:W-:Y:S01]  /*3000*/  ISETP.GT.AND P3, PT, R3, 0x10, PT ;  /* 0x000000100300780c */ /* 0x000fe20003f64270 */
[-C--:B------:R-:W-:Y:S01]  /*3010*/  FMUL R39, R39, R0.reuse ;  /* 0x0000000027277220 */ /* 0x080fe20000400000 */
[----:B------:R-:W-:Y:S01]  /*3020*/  ISETP.GT.AND P2, PT, R4, 0x8, P0 ;  /* 0x000000080400780c */ /* 0x000fe20000744270 */
[----:B------:R-:W-:Y:S01]  /*3030*/  @P5 STG.E.U16 desc[UR12][R6.64+0x10], R28 ;  /* 0x0000101c06005986 */ /* 0x000fe2000c10150c */
[----:B------:R-:W-:Y:S01]  /*3040*/  ISETP.GT.AND P0, PT, R3, 0x11, PT ;  /* 0x000000110300780c */ /* 0x000fe20003f04270 */
[----:B------:R-:W-:Y:S01]  /*3050*/  FMUL R40, R40, R0 ;  /* 0x0000000028287220 */ /* 0x000fe20000400000 */
[----:B------:R-:W-:Y:S01]  /*3060*/  F2FP.F16.F32.PACK_AB R30, RZ, R30 ;  /* 0x0000001eff1e723e */ /* 0x000fe200000000ff */
[----:B------:R-:W-:Y:S01]  /*3070*/  @P4 STG.E.U16 desc[UR12][R6.64+0x12], R29 ;  /* 0x0000121d06004986 */ /* 0x000fe2000c10150c */
[C---:B------:R-:W-:Y:S01]  /*3080*/  ISETP.GT.AND P4, PT, R4.reuse, RZ, P3 ;  /* 0x000000ff0400720c */ /* 0x040fe20001f84270 */
[-C--:B------:R-:W-:Y:S01]  /*3090*/  FMUL R41, R41, R0.reuse ;  /* 0x0000000029297220 */ /* 0x080fe20000400000 */
[----:B------:R-:W-:Y:S01]  /*30a0*/  ISETP.GT.AND P5, PT, R4, RZ, P0 ;  /* 0x000000ff0400720c */ /* 0x000fe200007a4270 */
[----:B------:R-:W-:Y:S01]  /*30b0*/  @P1 STG.E.U16 desc[UR12][R8.64+0x10], R30 ;  /* 0x0000101e08001986 */ /* 0x000fe2000c10150c */
[----:B------:R-:W-:Y:S01]  /*30c0*/  F2FP.F16.F32.PACK_AB R31, RZ, R31 ;  /* 0x0000001fff1f723e */ /* 0x000fe200000000ff */
[----:B------:R-:W-:Y:S01]  /*30d0*/  FMUL R42, R42, R0 ;  /* 0x000000002a2a7220 */ /* 0x000fe20000400000 */
[----:B------:R-:W-:Y:S01]  /*30e0*/  F2FP.F16.F32.PACK_AB R32, RZ, R32 ;  /* 0x00000020ff20723e */ /* 0x000fe200000000ff */
[-C--:B------:R-:W-:Y:S01]  /*30f0*/  FMUL R43, R43, R0.reuse ;  /* 0x000000002b2b7220 */ /* 0x080fe20000400000 */
[----:B------:R-:W-:Y:S01]  /*3100*/  F2FP.F16.F32.PACK_AB R33, RZ, R33 ;  /* 0x00000021ff21723e */ /* 0x000fe200000000ff */
[----:B------:R-:W-:Y:S01]  /*3110*/  @P2 STG.E.U16 desc[UR12][R8.64+0x12], R31 ;  /* 0x0000121f08002986 */ /* 0x000fe2000c10150c */
[----:B------:R-:W-:Y:S01]  /*3120*/  ISETP.GT.AND P3, PT, R4, 0x8, P3 ;  /* 0x000000080400780c */ /* 0x000fe20001f64270 */
[-C--:B------:R-:W-:Y:S01]  /*3130*/  FMUL R44, R44, R0.reuse ;  /* 0x000000002c2c7220 */ /* 0x080fe20000400000 */
[----:B------:R-:W-:Y:S01]  /*3140*/  ISETP.GT.AND P1, PT, R3, 0x18, PT ;  /* 0x000000180300780c */ /* 0x000fe20003f24270 */
[----:B------:R-:W-:Y:S01]  /*3150*/  @P4 STG.E.U16 desc[UR12][R6.64+0x20], R32 ;  /* 0x0000202006004986 */ /* 0x000fe2000c10150c */
[C---:B------:R-:W-:Y:S01]  /*3160*/  ISETP.GT.AND P0, PT, R4.reuse, 0x8, P0 ;  /* 0x000000080400780c */ /* 0x040fe20000704270 */
[-C--:B------:R-:W-:Y:S01]  /*3170*/  FMUL R45, R45, R0.reuse ;  /* 0x000000002d2d7220 */ /* 0x080fe20000400000 */
[----:B------:R-:W-:Y:S01]  /*3180*/  ISETP.GT.AND P2, PT, R3, 0x19, PT ;  /* 0x000000190300780c */ /* 0x000fe20003f44270 */
[----:B------:R-:W-:Y:S01]  /*3190*/  @P5 STG.E.U16 desc[UR12][R6.64+0x22], R33 ;  /* 0x0000222106005986 */ /* 0x000fe2000c10150c */
        /* <DEDUP_REMOVED lines=12> */
[----:B------:R-:W-:Y:S01]  /*3260*/  ISETP.GT.AND P3, PT, R3, 0x20, PT ;  /* 0x000000200300780c */ /* 0x000fe20003f64270 */
[----:B------:R-:W-:Y:S01]  /*3270*/  @P0 STG.E.U16 desc[UR12][R8.64+0x22], R35 ;  /* 0x0000222308000986 */ /* 0x000fe2000c10150c */
[C---:B------:R-:W-:Y:S01]  /*3280*/  ISETP.GT.AND P1, PT, R4.reuse, 0x8, P1 ;  /* 0x000000080400780c */ /* 0x040fe20000f24270 */
[-C--:B------:R-:W-:Y:S01]  /*3290*/  FMUL R51, R51, R0.reuse ;  /* 0x0000000033337220 */ /* 0x080fe20000400000 */
[----:B------:R-:W-:Y:S01]  /*32a0*/  ISETP.GT.AND P0, PT, R3, 0x21, PT ;  /* 0x000000210300780c */ /* 0x000fe20003f04270 */
[----:B------:R-:W-:Y:S01]  /*32b0*/  @P4 STG.E.U16 desc[UR12][R6.64+0x30], R36 ;  /* 0x0000302406004986 */ /* 0x000fe2000c10150c */
[----:B------:R-:W-:Y:S01]  /*32c0*/  ISETP.GT.AND P2, PT, R4, 0x8, P2 ;  /* 0x000000080400780c */ /* 0x000fe20001744270 */
[-C--:B------:R-:W-:Y:S01]  /*32d0*/  FMUL R52, R52, R0.reuse ;  /* 0x0000000034347220 */ /* 0x080fe20000400000 */
[C---:B------:R-:W-:Y:S01]  /*32e0*/  ISETP.GT.AND P4, PT, R4.reuse, RZ, P3 ;  /* 0x000000ff0400720c */ /* 0x040fe20001f84270 */
[----:B------:R-:W-:Y:S01]  /*32f0*/  @P5 STG.E.U16 desc[UR12][R6.64+0x32], R37 ;  /* 0x0000322506005986 */ /* 0x000fe2000c10150c */
        /* <DEDUP_REMOVED lines=8> */
[----:B------:R-:W-:-:S02]  /*3380*/  F2FP.F16.F32.PACK_AB R41, RZ, R41 ;  /* 0x00000029ff29723e */ /* 0x000fc400000000ff */
[C---:B------:R-:W-:Y:S01]  /*3390*/  ISETP.GT.AND P3, PT, R4.reuse, 0x8, P3 ;  /* 0x000000080400780c */ /* 0x040fe20001f64270 */
[----:B------:R-:W-:Y:S01]  /*33a0*/  @P2 STG.E.U16 desc[UR12][R8.64+0x32], R39 ;  /* 0x0000322708002986 */ /* 0x000fe2000c10150c */
[----:B------:R-:W-:Y:S02]  /*33b0*/  ISETP.GT.AND P0, PT, R4, 0x8, P0 ;  /* 0x000000080400780c */ /* 0x000fe40000704270 */
[----:B------:R-:W-:Y:S01]  /*33c0*/  F2FP.F16.F32.PACK_AB R42, RZ, R42 ;  /* 0x0000002aff2a723e */ /* 0x000fe200000000ff */
[----:B------:R-:W-:Y:S01]  /*33d0*/  @P4 STG.E.U16 desc[UR12][R6.64+0x40], R40 ;  /* 0x0000402806004986 */ /* 0x000fe2000c10150c */
[C---:B------:R-:W-:Y:S02]  /*33e0*/  ISETP.GT.AND P4, PT, R3.reuse, 0x28, PT ;  /* 0x000000280300780c */ /* 0x040fe40003f84270 */
[----:B------:R-:W-:Y:S01]  /*33f0*/  F2FP.F16.F32.PACK_AB R43, RZ, R43 ;  /* 0x0000002bff2b723e */ /* 0x000fe200000000ff */
[----:B------:R-:W-:Y:S01]  /*3400*/  @P5 STG.E.U16 desc[UR12][R6.64+0x42], R41 ;  /* 0x0000422906005986 */ /* 0x000fe2000c10150c */
[----:B------:R-:W-:-:S02]  /*3410*/  ISETP.GT.AND P5, PT, R3, 0x29, PT ;  /* 0x000000290300780c */ /* 0x000fc40003fa4270 */
[C---:B------:R-:W-:Y:S01]  /*3420*/  ISETP.GT.AND P1, PT, R4.reuse, RZ, P4 ;  /* 0x000000ff0400720c */ /* 0x040fe20002724270 */
[----:B------:R-:W-:Y:S01]  /*3430*/  @P3 STG.E.U16 desc[UR12][R8.64+0x40], R42 ;  /* 0x0000402a08003986 */ /* 0x000fe2000c10150c */
[----:B------:R-:W-:Y:S02]  /*3440*/  ISETP.GT.AND P6, PT, R4, RZ, P5 ;  /* 0x000000ff0400720c */ /* 0x000fe40002fc4270 */
[----:B------:R-:W-:Y:S01]  /*3450*/  F2FP.F16.F32.PACK_AB R44, RZ, R44 ;  /* 0x0000002cff2c723e */ /* 0x000fe200000000ff */
[----:B------:R-:W-:Y:S01]  /*3460*/  @P0 STG.E.U16 desc[UR12][R8.64+0x42], R43 ;  /* 0x0000422b08000986 */ /* 0x000fe2000c10150c */
[C---:B------:R-:W-:Y:S02]  /*3470*/  ISETP.GT.AND P3, PT, R3.reuse, 0x30, PT ;  /* 0x000000300300780c */ /* 0x040fe40003f64270 */
[C---:B------:R-:W-:Y:S02]  /*3480*/  ISETP.GT.AND P2, PT, R3.reuse, 0x31, PT ;  /* 0x000000310300780c */ /* 0x040fe40003f44270 */
[----:B------:R-:W-:-:S02]  /*3490*/  ISETP.GT.AND P0, PT, R3, 0x39, PT ;  /* 0x000000390300780c */ /* 0x000fc40003f04270 */
[C---:B------:R-:W-:Y:S01]  /*34a0*/  ISETP.GT.AND P4, PT, R4.reuse, 0x8, P4 ;  /* 0x000000080400780c */ /* 0x040fe20002784270 */
[----:B------:R-:W-:Y:S01]  /*34b0*/  @P1 STG.E.U16 desc[UR12][R6.64+0x50], R44 ;  /* 0x0000502c06001986 */ /* 0x000fe2000c10150c */
[----:B------:R-:W-:Y:S01]  /*34c0*/  ISETP.GT.AND P1, PT, R3, 0x38, PT ;  /* 0x000000380300780c */ /* 0x000fe20003f24270 */
[----:B------:R-:W-:Y:S01]  /*34d0*/  @P6 IMAD.MOV.U32 R2, RZ, RZ, R6 ;  /* 0x000000ffff026224 */ /* 0x000fe200078e0006 */
[----:B------:R-:W-:Y:S01]  /*34e0*/  F2FP.F16.F32.PACK_AB R45, RZ, R45 ;  /* 0x0000002dff2d723e */ /* 0x000fe200000000ff */
[----:B------:R-:W-:Y:S01]  /*34f0*/  @P6 IMAD.MOV.U32 R3, RZ, RZ, R7 ;  /* 0x000000ffff036224 */ /* 0x000fe200078e0007 */
[----:B------:R-:W-:Y:S02]  /*3500*/  F2FP.F16.F32.PACK_AB R46, RZ, R46 ;  /* 0x0000002eff2e723e */ /* 0x000fe400000000ff */
[----:B------:R-:W-:Y:S02]  /*3510*/  F2FP.F16.F32.PACK_AB R47, RZ, R47 ;  /* 0x0000002fff2f723e */ /* 0x000fe400000000ff */
[----:B------:R0:W-:Y:S01]  /*3520*/  @P6 STG.E.U16 desc[UR12][R2.64+0x52], R45 ;  /* 0x0000522d02006986 */ /* 0x0001e2000c10150c */
[----:B------:R-:W-:-:S02]  /*3530*/  ISETP.GT.AND P6, PT, R4, 0x8, P5 ;  /* 0x000000080400780c */ /* 0x000fc40002fc4270 */
[C---:B------:R-:W-:Y:S02]  /*3540*/  ISETP.GT.AND P5, PT, R4.reuse, RZ, P3 ;  /* 0x000000ff0400720c */ /* 0x040fe40001fa4270 */
[----:B------:R-:W-:Y:S02]  /*3550*/  ISETP.GT.AND P3, PT, R4, 0x8, P3 ;  /* 0x000000080400780c */ /* 0x000fe40001f64270 */
[----:B------:R-:W-:Y:S02]  /*3560*/  F2FP.F16.F32.PACK_AB R48, RZ, R48 ;  /* 0x00000030ff30723e */ /* 0x000fe400000000ff */
[----:B------:R-:W-:Y:S02]  /*3570*/  F2FP.F16.F32.PACK_AB R49, RZ, R49 ;  /* 0x00000031ff31723e */ /* 0x000fe400000000ff */
[----:B------:R-:W-:Y:S01]  /*3580*/  F2FP.F16.F32.PACK_AB R50, RZ, R50 ;  /* 0x00000032ff32723e */ /* 0x000fe200000000ff */
[----:B0-----:R-:W-:Y:S01]  /*3590*/  @P4 IMAD.MOV.U32 R2, RZ, RZ, R8 ;  /* 0x000000ffff024224 */ /* 0x001fe200078e0008 */
[----:B------:R-:W-:Y:S01]  /*35a0*/  F2FP.F16.F32.PACK_AB R51, RZ, R51 ;  /* 0x00000033ff33723e */ /* 0x000fe200000000ff */
[----:B------:R-:W-:Y:S01]  /*35b0*/  @P4 IMAD.MOV.U32 R3, RZ, RZ, R9 ;  /* 0x000000ffff034224 */ /* 0x000fe200078e0009 */
[----:B------:R-:W-:-:S02]  /*35c0*/  F2FP.F16.F32.PACK_AB R52, RZ, R52 ;  /* 0x00000034ff34723e */ /* 0x000fc400000000ff */
[----:B------:R-:W-:Y:S02]  /*35d0*/  F2FP.F16.F32.PACK_AB R53, RZ, R53 ;  /* 0x00000035ff35723e */ /* 0x000fe400000000ff */
[----:B------:R0:W-:Y:S01]  /*35e0*/  @P4 STG.E.U16 desc[UR12][R2.64+0x50], R46 ;  /* 0x0000502e02004986 */ /* 0x0001e2000c10150c */
[C---:B------:R-:W-:Y:S02]  /*35f0*/  ISETP.GT.AND P4, PT, R4.reuse, RZ, P2 ;  /* 0x000000ff0400720c */ /* 0x040fe40001784270 */
[----:B------:R-:W-:Y:S02]  /*3600*/  ISETP.GT.AND P2, PT, R4, 0x8, P2 ;  /* 0x000000080400780c */ /* 0x000fe40001744270 */
[----:B------:R-:W-:Y:S01]  /*3610*/  F2FP.F16.F32.PACK_AB R54, RZ, R54 ;  /* 0x00000036ff36723e */ /* 0x000fe200000000ff */
[----:B0-----:R-:W-:Y:S02]  /*3620*/  @P6 IMAD.MOV.U32 R2, RZ, RZ, R8 ;  /* 0x000000ffff026224 */ /* 0x001fe400078e0008 */
[----:B------:R-:W-:-:S05]  /*3630*/  @P6 IMAD.MOV.U32 R3, RZ, RZ, R9 ;  /* 0x000000ffff036224 */ /* 0x000fca00078e0009 */
[----:B------:R0:W-:Y:S01]  /*3640*/  @P6 STG.E.U16 desc[UR12][R2.64+0x52], R47 ;  /* 0x0000522f02006986 */ /* 0x0001e2000c10150c */
[C---:B------:R-:W-:Y:S02]  /*3650*/  ISETP.GT.AND P6, PT, R4.reuse, RZ, P0 ;  /* 0x000000ff0400720c */ /* 0x040fe400007c4270 */
[----:B------:R-:W-:Y:S01]  /*3660*/  ISETP.GT.AND P0, PT, R4, 0x8, P0 ;  /* 0x000000080400780c */ /* 0x000fe20000704270 */
[----:B0-----:R-:W-:Y:S02]  /*3670*/  @P5 IMAD.MOV.U32 R2, RZ, RZ, R6 ;  /* 0x000000ffff025224 */ /* 0x001fe400078e0006 */
[----:B------:R-:W-:-:S05]  /*3680*/  @P5 IMAD.MOV.U32 R3, RZ, RZ, R7 ;  /* 0x000000ffff035224 */ /* 0x000fca00078e0007 */
[----:B------:R0:W-:Y:S01]  /*3690*/  @P5 STG.E.U16 desc[UR12][R2.64+0x60], R48 ;  /* 0x0000603002005986 */ /* 0x0001e2000c10150c */
[C---:B------:R-:W-:Y:S02]  /*36a0*/  ISETP.GT.AND P5, PT, R4.reuse, RZ, P1 ;  /* 0x000000ff0400720c */ /* 0x040fe40000fa4270 */
[----:B------:R-:W-:Y:S01]  /*36b0*/  ISETP.GT.AND P1, PT, R4, 0x8, P1 ;  /* 0x000000080400780c */ /* 0x000fe20000f24270 */
[----:B0-----:R-:W-:Y:S02]  /*36c0*/  @P4 IMAD.MOV.U32 R2, RZ, RZ, R6 ;  /* 0x000000ffff024224 */ /* 0x001fe400078e0006 */
[----:B------:R-:W-:-:S05]  /*36d0*/  @P4 IMAD.MOV.U32 R3, RZ, RZ, R7 ;  /* 0x000000ffff034224 */ /* 0x000fca00078e0007 */
[----:B------:R0:W-:Y:S02]  /*36e0*/  @P4 STG.E.U16 desc[UR12][R2.64+0x62], R49 ;  /* 0x0000623102004986 */ /* 0x0001e4000c10150c */
        /* <DEDUP_REMOVED lines=8> */
[----:B------:R0:W-:Y:S04]  /*3770*/  @P5 STG.E.U16 desc[UR12][R2.64+0x70], R52 ;  /* 0x0000703402005986 */ /* 0x0001e8000c10150c */
[----:B------:R1:W-:Y:S01]  /*3780*/  @P6 STG.E.U16 desc[UR12][R6.64+0x72], R53 ;  /* 0x0000723506006986 */ /* 0x0003e2000c10150c */
[----:B0-----:R-:W-:Y:S02]  /*3790*/  @P1 IMAD.MOV.U32 R2, RZ, RZ, R8 ;  /* 0x000000ffff021224 */ /* 0x001fe400078e0008 */
[----:B------:R-:W-:-:S05]  /*37a0*/  @P1 IMAD.MOV.U32 R3, RZ, RZ, R9 ;  /* 0x000000ffff031224 */ /* 0x000fca00078e0009 */
[----:B------:R1:W-:Y:S01]  /*37b0*/  @P1 STG.E.U16 desc[UR12][R2.64+0x70], R54 ;  /* 0x0000703602001986 */ /* 0x0003e2000c10150c */
[----:B------:R-:W-:Y:S05]  /*37c0*/  @!P0 EXIT ;  /* 0x000000000000894d */ /* 0x000fea0003800000 */
[----:B------:R-:W-:-:S05]  /*37d0*/  F2FP.F16.F32.PACK_AB R0, RZ, R0 ;  /* 0x00000000ff00723e */ /* 0x000fca00000000ff */
[----:B------:R-:W-:Y:S01]  /*37e0*/  STG.E.U16 desc[UR12][R8.64+0x72], R0 ;  /* 0x0000720008007986 */ /* 0x000fe2000c10150c */
[----:B------:R-:W-:Y:S05]  /*37f0*/  EXIT ;  /* 0x000000000000794d */ /* 0x000fea0003800000 */
.L_x_10:
[----:B------:R-:W-:-:S13]  /*3800*/  ISETP.NE.AND P0, PT, R8, RZ, PT ;  /* 0x000000ff0800720c */ /* 0x000fda0003f05270 */
[----:B------:R-:W-:Y:S05]  /*3810*/  @P0 EXIT ;  /* 0x000000000000094d */ /* 0x000fea0003800000 */
[----:B------:R-:W-:-:S13]  /*3820*/  ELECT P0, URZ, PT ;  /* 0x00000000003f782f */ /* 0x000fda0003800000 */
[----:B------:R-:W-:Y:S05]  /*3830*/  @!P0 BRA `(.L_x_83) ;  /* 0x0000000400b88947 */ /* 0x000fea0003800000 */
[----:B------:R-:W-:Y:S02]  /*3840*/  ISETP.GE.AND P0, PT, R6, 0x1, PT ;  /* 0x000000010600780c */ /* 0x000fe40003f06270 */
[----:B------:R-:W-:-:S04]  /*3850*/  SHF.R.S32.HI R9, RZ, 0x1f, R10 ;  /* 0x0000001fff097819 */ /* 0x000fc8000001140a */
[----:B------:R-:W-:-:S07]  /*3860*/  LEA.HI R9, R9, R10, RZ, 0x7 ;  /* 0x0000000a09097211 */ /* 0x000fce00078f38ff */
[----:B------:R-:W-:Y:S05]  /*3870*/  @!P0 BRA `(.L_x_83) ;  /* 0x0000000400a88947 */ /* 0x000fea0003800000 */
[----:B-----5:R-:W0:Y:S01]  /*3880*/  S2R R0, SR_CTAID.X ;  /* 0x0000000000007919 */ /* 0x020e220000002500 */
[----:B------:R-:W-:Y:S01]  /*3890*/  LOP3.LUT R9, R9, 0xffffff80, RZ, 0xc0, !PT ;  /* 0xffffff8009097812 */ /* 0x000fe200078ec0ff */
[----:B------:R-:W-:Y:S01]  /*38a0*/  ULDC UR4, c[0x0][0x384] ;  /* 0x0000e10000047ab9 */ /* 0x000fe20000000800 */
[----:B------:R-:W-:Y:S01]  /*38b0*/  LOP3.LUT P0, RZ, R10, 0x1f, RZ, 0xc0, !PT ;  /* 0x0000001f0aff7812 */ /* 0x000fe2000780c0ff */
[----:B------:R-:W1:Y:S01]  /*38c0*/  S2R R11, SR_CTAID.Y ;  /* 0x00000000000b7919 */ /* 0x000e620000002600 */
[----:B------:R-:W-:Y:S01]  /*38d0*/  IMAD R4, R4, R5, RZ ;  /* 0x0000000504047224 */ /* 0x000fe200078e02ff */
[----:B------:R-:W-:Y:S01]  /*38e0*/  ULDC UR5, c[0x0][0x388] ;  /* 0x0000e20000057ab9 */ /* 0x000fe20000000800 */
[----:B------:R-:W-:Y:S01]  /*38f0*/  IMAD.IADD R9, R10, 0x1, -R9 ;  /* 0x000000010a097824 */ /* 0x000fe200078e0a09 */
[----:B------:R-:W-:Y:S01]  /*3900*/  LOP3.LUT R20, R3, 0x2, RZ, 0xfc, !PT ;  /* 0x0000000203147812 */ /* 0x000fe200078efcff */
[----:B---3--:R-:W-:Y:S02]  /*3910*/  IMAD.MOV.U32 R2, RZ, RZ, RZ ;  /* 0x000000ffff027224 */ /* 0x008fe400078e00ff */
[----:B------:R-:W-:Y:S01]  /*3920*/  IMAD.MOV.U32 R5, RZ, RZ, 0x1 ;  /* 0x00000001ff057424 */ /* 0x000fe200078e00ff */
[C---:B------:R-:W-:Y:S01]  /*3930*/  ISETP.NE.AND P1, PT, R9.reuse, RZ, PT ;  /* 0x000000ff0900720c */ /* 0x040fe20003f25270 */
[----:B------:R-:W-:Y:S01]  /*3940*/  IMAD.MOV.U32 R10, RZ, RZ, RZ ;  /* 0x000000ffff0a7224 */ /* 0x000fe200078e00ff */
[----:B------:R-:W-:-:S02]  /*3950*/  ISETP.NE.OR P0, PT, R9, RZ, !P0 ;  /* 0x000000ff0900720c */ /* 0x000fc40004705670 */
[----:B------:R-:W-:Y:S01]  /*3960*/  CS2R R8, SRZ ;  /* 0x0000000000087805 */ /* 0x000fe2000001ff00 */
[----:B------:R-:W-:Y:S02]  /*3970*/  IMAD R4, R7, R4, 0x1 ;  /* 0x0000000107047424 */ /* 0x000fe400078e0204 */
[----:B0-----:R-:W-:-:S04]  /*3980*/  IMAD.SHL.U32 R18, R0, 0x40, RZ ;  /* 0x0000004000127824 */ /* 0x001fc800078e00ff */
[----:B------:R-:W-:-:S04]  /*3990*/  IMAD.HI.U32 R0, R18, UR4, RZ ;  /* 0x0000000412007c27 */ /* 0x000fc8000f8e00ff */
[----:B-1----:R-:W-:Y:S01]  /*39a0*/  IMAD.SHL.U32 R19, R11, 0x40, RZ ;  /* 0x000000400b137824 */ /* 0x002fe200078e00ff */
[----:B------:R-:W-:-:S07]  /*39b0*/  SHF.R.U32.HI R0, RZ, UR5, R0 ;  /* 0x00000005ff007c19 */ /* 0x000fce0008011600 */
.L_x_87:
[----:B------:R-:W0:Y:S01]  /*39c0*/  S2R R12, SR_CgaCtaId ;  /* 0x00000000000c7919 */ /* 0x000e220000008800 */
[----:B------:R-:W-:-:S04]  /*39d0*/  MOV R11, 0x400 ;  /* 0x00000400000b7802 */ /* 0x000fc80000000f00 */
[----:B0-----:R-:W-:Y:S02]  /*39e0*/  LEA R21, R12, R11, 0x18 ;  /* 0x0000000b0c157211 */ /* 0x001fe400078ec0ff */
[----:B------:R-:W-:-:S03]  /*39f0*/  SHF.L.U32 R11, R5, 0x1f, RZ ;  /* 0x0000001f050b7819 */ /* 0x000fc600000006ff */
[----:B------:R-:W-:-:S07]  /*3a00*/  IMAD R12, R2, 0x8, R21 ;  /* 0x00000008020c7824 */ /* 0x000fce00078e0215 */
.L_x_84:
[----:B0-----:R0:W1:Y:S02]  /*3a10*/  SYNCS.PHASECHK.TRANS64.TRYWAIT P2, [R12+URZ+0x380e0], R11 ;  /* 0x0380e00b0c0075a7 */ /* 0x001064000804017f */
[----:B-1----:R-:W-:Y:S05]  /*3a20*/  @!P2 NANOSLEEP.SYNCS 0x989680 ;  /* 0x009896800000a95d */ /* 0x002fea0003900000 */
[----:B------:R-:W1:Y:S02]  /*3a30*/  @!P2 SYNCS.PHASECHK.TRANS64 P2, [R12+URZ+0x380e0], R11 ;  /* 0x0380e00b0c00a5a7 */ /* 0x000e64000804007f */
[----:B-1----:R-:W-:Y:S05]  /*3a40*/  @!P2 BRA `(.L_x_84) ;  /* 0xfffffffc00f0a947 */ /* 0x002fea000383ffff */
[----:B0-----:R-:W0:Y:S02]  /*3a50*/  @!P1 LDC R11, c[0x0][0x500] ;  /* 0x00014000ff0b9b82 */ /* 0x001e240000000800 */
[----:B0-----:R0:W-:Y:S02]  /*3a60*/  @!P1 SYNCS.ARRIVE.TRANS64 RZ, [R12+URZ+0x38000], R11 ;  /* 0x0380000b0cff99a7 */ /* 0x0011e4000800003f */
[----:B0-----:R-:W-:-:S04]  /*3a70*/  PRMT R11, R20, 0x9910, RZ ;  /* 0x00009910140b7816 */ /* 0x001fc800000000ff */
[----:B------:R-:W-:-:S13]  /*3a80*/  ISETP.NE.AND P2, PT, R11, 0x2, PT ;  /* 0x000000020b00780c */ /* 0x000fda0003f45270 */
[----:B------:R-:W-:Y:S05]  /*3a90*/  @P2 BRA `(.L_x_85) ;  /* 0x0000000000042947 */ /* 0x000fea0003800000 */
[----:B------:R-:W-:Y:S01]  /*3aa0*/  BPT.TRAP 0x1 ;  /* 0x000000040000795c */ /* 0x000fe20000300000 */
.L_x_85:
[----:B------:R-:W-:Y:S05]  /*3ab0*/  @P0 BRA `(.L_x_86) ;  /* 0x0000000000040947 */ /* 0x000fea0003800000 */
[----:B------:R-:W-:Y:S01]  /*3ac0*/  BPT.TRAP 0x1 ;  /* 0x000000040000795c */ /* 0x000fe20000300000 */
.L_x_86:
[----:B------:R-:W0:Y:S01]  /*3ad0*/  LDC R13, c[0x0][0x380] ;  /* 0x0000e000ff0d7b82 */ /* 0x000e220000000800 */
[----:B------:R-:W-:Y:S01]  /*3ae0*/  R2UR UR4, R0 ;  /* 0x00000000000472ca */ /* 0x000fe200000e0000 */
[----:B------:R-:W-:Y:S01]  /*3af0*/  ULDC UR20, c[0x0][0x38c] ;  /* 0x0000e30000147ab9 */ /* 0x000fe20000000800 */
[----:B------:R-:W-:Y:S01]  /*3b00*/  R2UR UR5, R18 ;  /* 0x00000000120572ca */ /* 0x000fe200000e0000 */
[----:B------:R-:W-:Y:S01]  /*3b10*/  UISETP.NE.AND UP0, UPT, UR20, 0x1, UPT ;  /* 0x000000011400788c */ /* 0x000fe2000bf05270 */
[----:B------:R-:W-:Y:S01]  /*3b20*/  R2UR UR17, R12 ;  /* 0x000000000c1172ca */ /* 0x000fe200000e0000 */
[C---:B------:R-:W-:Y:S01]  /*3b30*/  VIADD R12, R10.reuse, 0x1 ;  /* 0x000000010a0c7836 */ /* 0x040fe20000000000 */
[----:B------:R-:W-:Y:S01]  /*3b40*/  R2UR UR18, R10 ;  /* 0x000000000a1272ca */ /* 0x000fe200000e0000 */
[----:B------:R-:W1:Y:S01]  /*3b50*/  LDC.64 R14, c[0x0][0x3b8] ;  /* 0x0000ee00ff0e7b82 */ /* 0x000e620000000a00 */
[----:B------:R-:W-:Y:S01]  /*3b60*/  R2UR UR10, R21 ;  /* 0x00000000150a72ca */ /* 0x000fe200000e0000 */
[----:B------:R-:W-:Y:S01]  /*3b70*/  VIADD R4, R4, 0xffffffff ;  /* 0xffffffff04047836 */ /* 0x000fe20000000000 */
[----:B------:R-:W-:Y:S01]  /*3b80*/  R2UR UR16, R2 ;  /* 0x00000000021072ca */ /* 0x000fe200000e0000 */
[----:B------:R-:W-:Y:S01]  /*3b90*/  ULDC.64 UR24, c[0x0][0x198] ;  /* 0x0000660000187ab9 */ /* 0x000fe20000000a00 */
[----:B------:R-:W-:Y:S01]  /*3ba0*/  R2UR UR12, R9 ;  /* 0x00000000090c72ca */ /* 0x000fe200000e0000 */
[----:B------:R-:W-:Y:S01]  /*3bb0*/  ULDC.64 UR14, c[0x0][0x3b0] ;  /* 0x0000ec00000e7ab9 */ /* 0x000fe20000000a00 */
[----:B------:R-:W-:Y:S01]  /*3bc0*/  @UP0 ULDC.64 UR8, c[0x0][0x390] ;  /* 0x0000e40000080ab9 */ /* 0x000fe20000000a00 */
[----:B------:R-:W1:Y:S01]  /*3bd0*/  LDC.64 R16, c[0x0][0x3d8] ;  /* 0x0000f600ff107b82 */ /* 0x000e620000000a00 */
[----:B------:R-:W-:Y:S01]  /*3be0*/  R2UR UR11, R19 ;  /* 0x00000000130b72ca */ /* 0x000fe200000e0000 */
[----:B------:R-:W-:Y:S01]  /*3bf0*/  ULDC.64 UR22, c[0x0][0x3d0] ;  /* 0x0000f40000167ab9 */ /* 0x000fe20000000a00 */
[----:B------:R-:W-:Y:S01]  /*3c00*/  R2UR UR13, R8 ;  /* 0x00000000080d72ca */ /* 0x000fe200000e0000 */
[----:B------:R-:W-:Y:S01]  /*3c10*/  VIADD R2, R2, 0x1 ;  /* 0x0000000102027836 */ /* 0x000fe20000000000 */
[----:B------:R-:W-:Y:S01]  /*3c20*/  ISETP.GT.AND P5, PT, R4, 0x1, PT ;  /* 0x000000010400780c */ /* 0x000fe20003fa4270 */
[----:B------:R-:W-:Y:S01]  /*3c30*/  USHF.L.U32 UR18, UR18, 0x5, URZ ;  /* 0x0000000512127899 */ /* 0x000fe2000800063f */
[----:B0-----:R-:W-:Y:S01]  /*3c40*/  ISETP.NE.AND P2, PT, R13, 0x1, PT ;  /* 0x000000010d00780c */ /* 0x001fe20003f45270 */
[----:B------:R-:W-:Y:S01]  /*3c50*/  ULEA UR16, UR16, UR10, 0xc ;  /* 0x0000000a10107291 */ /* 0x000fe2000f8e603f */
[C---:B------:R-:W-:Y:S01]  /*3c60*/  ISETP.NE.AND P4, PT, R2.reuse, 0x1c, PT ;  /* 0x0000001c0200780c */ /* 0x040fe20003f85270 */
[----:B------:R-:W-:Y:S01]  /*3c70*/  UIADD3 UR17, UR17, 0x38000, URZ ;  /* 0x0003800011117890 */ /* 0x000fe2000fffe03f */
[----:B------:R-:W-:Y:S01]  /*3c80*/  UMOV UR26, 0x0 ;  /* 0x00000000001a7882 */ /* 0x000fe20000000000 */
[----:B------:R-:W-:Y:S01]  /*3c90*/  UMOV UR27, 0x10000000 ;  /* 0x10000000001b7882 */ /* 0x000fe20000000000 */
[----:B------:R-:W-:Y:S01]  /*3ca0*/  UMOV UR10, UR18 ;  /* 0x00000012000a7c82 */ /* 0x000fe20008000000 */
[----:B------:R-:W-:-:S06]  /*3cb0*/  SEL R2, R2, RZ, P4 ;  /* 0x000000ff02027207 */ /* 0x000fcc0002000000 */
[----:B------:R-:W-:Y:S01]  /*3cc0*/  @P2 IMAD.U32 R11, RZ, RZ, UR4 ;  /* 0x00000004ff0b2e24 */ /* 0x000fe2000f8e00ff */
[----:B------:R-:W-:Y:S01]  /*3cd0*/  UIADD3 UR4, UP1, UR24, 0xf0, URZ ;  /* 0x000000f018047890 */ /* 0x000fe2000ff3e03f */
[----:B-1----:R-:W-:Y:S01]  /*3ce0*/  IMAD R10, R8, R15, R17 ;  /* 0x0000000f080a7224 */ /* 0x002fe200078e0211 */
[----:B------:R-:W-:Y:S02]  /*3cf0*/  UIADD3 UR24, UP2, UR24, 0x1f0, URZ ;  /* 0x000001f018187890 */ /* 0x000fe4000ff5e03f */
[----:B------:R-:W-:Y:S01]  /*3d00*/  @P2 R2UR UR5, R11 ;  /* 0x000000000b0522ca */ /* 0x000fe200000e0000 */
[----:B------:R-:W-:Y:S01]  /*3d10*/  IMAD R11, R9, R14, R16 ;  /* 0x0000000e090b7224 */ /* 0x000fe200078e0210 */
[----:B------:R-:W-:Y:S01]  /*3d20*/  ISETP.NE.AND P2, PT, R12, R7, PT ;  /* 0x000000070c00720c */ /* 0x000fe20003f45270 */
[----:B------:R-:W0:Y:S03]  /*3d30*/  LDC R14, c[0x0][0x3c8] ;  /* 0x0000f200ff0e7b82 */ /* 0x000e260000000800 */
[----:B------:R-:W-:Y:S01]  /*3d40*/  PRMT R10, R11, 0x40, R10 ;  /* 0x000000400b0a7816 */ /* 0x000fe2000000000a */
[----:B------:R-:W-:-:S06]  /*3d50*/  VIADD R11, R9, 0x1 ;  /* 0x00000001090b7836 */ /* 0x000fcc0000000000 */
[----:B------:R-:W-:Y:S02]  /*3d60*/  UIADD3 UR6, -UR5, URZ, URZ ;  /* 0x0000003f05067290 */ /* 0x000fe4000fffe13f */
[----:B------:R-:W-:Y:S01]  /*3d70*/  UMOV UR21, UR5 ;  /* 0x0000000500157c82 */ /* 0x000fe20008000000 */
[----:B------:R-:W-:-:S03]  /*3d80*/  @P2 IMAD.MOV R11, RZ, RZ, R9 ;  /* 0x000000ffff0b2224 */ /* 0x000fc600078e0209 */
[----:B------:R-:W-:Y:S01]  /*3d90*/  IMAD R13, R13, UR6, R18 ;  /* 0x000000060d0d7c24 */ /* 0x000fe2000f8e0212 */
[----:B------:R-:W-:Y:S02]  /*3da0*/  UIMAD.WIDE.U32 UR6, UR5, UR8, URZ ;  /* 0x00000008050672a5 */ /* 0x000fe4000f8e003f */
[----:B------:R-:W-:Y:S02]  /*3db0*/  UIADD3 UR8, UR16, 0x1c000, URZ ;  /* 0x0001c00010087890 */ /* 0x000fe4000fffe03f */
[----:B------:R-:W-:Y:S01]  /*3dc0*/  @UP0 USHF.R.U32.HI UR21, URZ, UR9, UR7 ;  /* 0x000000093f150299 */ /* 0x000fe20008011607 */
[----:B------:R-:W-:Y:S01]  /*3dd0*/  R2UR UR19, R13 ;  /* 0x000000000d1372ca */ /* 0x000fe200000e0000 */
[----:B------:R-:W-:Y:S01]  /*3de0*/  VIADD R13, R8, 0x1 ;  /* 0x00000001080d7836 */ /* 0x000fe20000000000 */
[----:B------:R-:W-:Y:S01]  /*3df0*/  R2UR UR7, R10 ;  /* 0x000000000a0772ca */ /* 0x000fe200000e0000 */
[----:B------:R-:W-:Y:S01]  /*3e00*/  UIADD3 UR6, -UR21, URZ, URZ ;  /* 0x0000003f15067290 */ /* 0x000fe2000fffe13f */
[C---:B0-----:R-:W-:Y:S01]  /*3e10*/  ISETP.NE.AND P3, PT, R11.reuse, R14, PT ;  /* 0x0000000e0b00720c */ /* 0x041fe20003f65270 */
[----:B------:R-:W-:Y:S01]  /*3e20*/  UMOV UR9, UR17 ;  /* 0x0000001100097c82 */ /* 0x000fe20008000000 */
[----:B------:R-:W-:Y:S01]  /*3e30*/  SEL R10, RZ, 0x1, P4 ;  /* 0x00000001ff0a7807 */ /* 0x000fe20002000000 */
[----:B------:R-:W-:Y:S01]  /*3e40*/  UIMAD UR20, UR20, UR6, UR5 ;  /* 0x00000006141472a4 */ /* 0x000fe2000f8e0205 */
[----:B------:R-:W-:Y:S01]  /*3e50*/  SEL R9, R11, RZ, P3 ;  /* 0x000000ff0b097207 */ /* 0x000fe20001800000 */
[----:B------:R-:W-:Y:S01]  /*3e60*/  UIADD3.X UR5, URZ, UR25, URZ, UP1, !UPT ;  /* 0x000000193f057290 */ /* 0x000fe20008ffe43f */
[----:B------:R-:W-:Y:S01]  /*3e70*/  LOP3.LUT R5, R5, R10, RZ, 0x3c, !PT ;  /* 0x0000000a05057212 */ /* 0x000fe200078e3cff */
[----:B------:R-:W-:Y:S01]  /*3e80*/  UIMAD UR20, UR20, UR15, UR23 ;  /* 0x0000000f141472a4 */ /* 0x000fe2000f8e0217 */
[----:B------:R-:W-:Y:S01]  /*3e90*/  SEL R10, R12, RZ, P2 ;  /* 0x000000ff0c0a7207 */ /* 0x000fe20001000000 */
[----:B------:R-:W-:-:S02]  /*3ea0*/  UIMAD UR19, UR19, UR14, UR22 ;  /* 0x0000000e131372a4 */ /* 0x000fc4000f8e0216 */
[----:B------:R-:W-:Y:S02]  /*3eb0*/  UPRMT UR6, UR7, 0x5410, URZ ;  /* 0x0000541007067896 */ /* 0x000fe4000800003f */
[----:B------:R-:W-:Y:S01]  /*3ec0*/  UIADD3.X UR25, URZ, UR25, URZ, UP2, !UPT ;  /* 0x000000193f197290 */ /* 0x000fe200097fe43f */
[----:B------:R-:W-:-:S04]  /*3ed0*/  @P3 IMAD.MOV R13, RZ, RZ, R8 ;  /* 0x000000ffff0d3224 */ /* 0x000fc800078e0208 */
[----:B------:R-:W-:Y:S02]  /*3ee0*/  IMAD.MOV.U32 R8, RZ, RZ, R13 ;  /* 0x000000ffff087224 */ /* 0x000fe400078e000d */
[----:B------:R0:W-:Y:S02]  /*3ef0*/  UTMALDG.4D.IM2COL [UR16], [UR4], UR6 ;  /* 0x00000010040073b4 */ /* 0x0001e40008058006 */
[----:B------:R0:W-:Y:S02]  /*3f00*/  UTMALDG.4D [UR8], [UR24], desc[UR26] ;  /* 0x00001a08180075b4 */ /* 0x0001e40008019000 */
[----:B0-----:R-:W-:Y:S05]  /*3f10*/  @P5 BRA `(.L_x_87) ;  /* 0xfffffff800a85947 */ /* 0x001fea000383ffff */
.L_x_83:
[----:B------:R-:W-:Y:S01]  /*3f20*/  ISETP.GE.U32.AND P2, PT, R6, 0x1c, PT ;  /* 0x0000001c0600780c */ /* 0x000fe20003f46070 */
[----:B------:R-:W-:Y:S05]  /*3f30*/  WARPSYNC.ALL ;  /* 0x0000000000007948 */ /* 0x000fea0003800000 */
[----:B------:R-:W-:-:S07]  /*3f40*/  ELECT P1, URZ, PT ;  /* 0x00000000003f782f */ /* 0x000fce0003820000 */
[----:B------:R-:W-:-:S05]  /*3f50*/  @P2 SHF.R.U32.HI R4, RZ, 0x2, R6 ;  /* 0x00000002ff042819 */ /* 0x000fca0000011606 */
[----:B------:R-:W-:-:S05]  /*3f60*/  @P2 IMAD.WIDE.U32 R4, R4, 0x24924925, RZ ;  /* 0x2492492504042825 */ /* 0x000fca00078e00ff */
[----:B------:R-:W-:-:S04]  /*3f70*/  @P2 LOP3.LUT R4, R5, 0x1, RZ, 0xc0, !PT ;  /* 0x0000000105042812 */ /* 0x000fc800078ec0ff */
[----:B------:R-:W-:Y:S01]  /*3f80*/  @P2 ISETP.NE.U32.AND P0, PT, R4, 0x1, PT ;  /* 0x000000010400280c */ /* 0x000fe20003f05070 */
[----:B------:R-:W-:-:S12]  /*3f90*/  @!P1 EXIT ;  /* 0x000000000000994d */ /* 0x000fd80003800000 */
[----:B------:R-:W-:Y:S01]  /*3fa0*/  LOP3.LUT R3, R3, 0x2, RZ, 0xfc, !PT ;  /* 0x0000000203037812 */ /* 0x000fe200078efcff */
[----:B------:R-:W-:Y:S01]  /*3fb0*/  IMAD.MOV.U32 R4, RZ, RZ, 0x1 ;  /* 0x00000001ff047424 */ /* 0x000fe200078e00ff */
[----:B------:R-:W-:Y:S02]  /*3fc0*/  @P2 ISETP.NE.U32.AND.EX P0, PT, RZ, RZ, PT, P0 ;  /* 0x000000ffff00220c */ /* 0x000fe40003f05100 */
[----:B------:R-:W-:Y:S02]  /*3fd0*/  ISETP.NE.AND P1, PT, R3, 0x3, PT ;  /* 0x000000030300780c */ /* 0x000fe40003f25270 */
[----:B------:R-:W-:-:S11]  /*3fe0*/  @P2 SEL R4, RZ, 0x1, !P0 ;  /* 0x00000001ff042807 */ /* 0x000fd60004000000 */
[----:B------:R-:W-:Y:S05]  /*3ff0*/  @!P1 BRA `(.L_x_88) ;  /* 0x0000000000049947 */ /* 0x000fea0003800000 */
[----:B------:R-:W-:Y:S01]  /*4000*/  BPT.TRAP 0x1 ;  /* 0x000000040000795c */ /* 0x000fe20000300000 */
.L_x_88:
[----:B------:R-:W0:Y:S01]  /*4010*/  S2R R5, SR_CgaCtaId ;  /* 0x0000000000057919 */ /* 0x000e220000008800 */
[----:B---3-5:R-:W-:Y:S02]  /*4020*/  SHF.R.U32.HI R2, RZ, 0x2, R6 ;  /* 0x00000002ff027819 */ /* 0x028fe40000011606 */
[----:B------:R-:W-:-:S03]  /*4030*/  MOV R0, 0x400 ;  /* 0x0000040000007802 */ /* 0x000fc60000000f00 */
[----:B------:R-:W-:-:S04]  /*4040*/  IMAD.WIDE.U32 R2, R2, 0x24924925, RZ ;  /* 0x2492492502027825 */ /* 0x000fc800078e00ff */
[----:B------:R-:W-:Y:S01]  /*4050*/  IMAD R3, R3, -0x1c, R6 ;  /* 0xffffffe403037824 */ /* 0x000fe200078e0206 */
[----:B0-----:R-:W-:Y:S02]  /*4060*/  LEA R0, R5, R0, 0x18 ;  /* 0x0000000005007211 */ /* 0x001fe400078ec0ff */
[----:B------:R-:W-:-:S03]  /*4070*/  SHF.L.U32 R5, R4, 0x1f, RZ ;  /* 0x0000001f04057819 */ /* 0x000fc600000006ff */
[----:B------:R-:W-:-:S04]  /*4080*/  VIADD R0, R0, 0x380e0 ;  /* 0x000380e000007836 */ /* 0x000fc80000000000 */
[----:B------:R-:W-:-:S07]  /*4090*/  IMAD R2, R3, 0x8, R0 ;  /* 0x0000000803027824 */ /* 0x000fce00078e0200 */
.L_x_89:
[----:B0-----:R0:W1:Y:S02]  /*40a0*/  SYNCS.PHASECHK.TRANS64.TRYWAIT P0, [R2+URZ], R5 ;  /* 0x00000005020075a7 */ /* 0x001064000800017f */
[----:B-1----:R-:W-:Y:S05]  /*40b0*/  @!P0 NANOSLEEP.SYNCS 0x989680 ;  /* 0x009896800000895d */ /* 0x002fea0003900000 */
[----:B------:R-:W1:Y:S02]  /*40c0*/  @!P0 SYNCS.PHASECHK.TRANS64 P0, [R2+URZ], R5 ;  /* 0x00000005020085a7 */ /* 0x000e64000800007f */
[----:B-1----:R-:W-:Y:S05]  /*40d0*/  @!P0 BRA `(.L_x_89) ;  /* 0xfffffffc00f08947 */ /* 0x002fea000383ffff */
[----:B------:R-:W-:-:S05]  /*40e0*/  VIADD R3, R3, 0x1 ;  /* 0x0000000103037836 */ /* 0x000fca0000000000 */
[----:B------:R-:W-:-:S04]  /*40f0*/  ISETP.NE.AND P0, PT, R3, 0x1c, PT ;  /* 0x0000001c0300780c */ /* 0x000fc80003f05270 */
[----:B0-----:R-:W-:Y:S02]  /*4100*/  SEL R5, RZ, 0x1, P0 ;  /* 0x00000001ff057807 */ /* 0x001fe40000000000 */
[----:B------:R-:W-:Y:S02]  /*4110*/  SEL R3, R3, RZ, P0 ;  /* 0x000000ff03037207 */ /* 0x000fe40000000000 */
[----:B------:R-:W-:-:S03]  /*4120*/  LOP3.LUT R7, R4, R5, RZ, 0x3c, !PT ;  /* 0x0000000504077212 */ /* 0x000fc600078e3cff */
[----:B------:R-:W-:Y:S01]  /*4130*/  IMAD R2, R3, 0x8, R0 ;  /* 0x0000000803027824 */ /* 0x000fe200078e0200 */
[----:B------:R-:W-:-:S07]  /*4140*/  SHF.L.U32 R5, R7, 0x1f, RZ ;  /* 0x0000001f07057819 */ /* 0x000fce00000006ff */
.L_x_90:
        /* <DEDUP_REMOVED lines=11> */
.L_x_91:
        /* <DEDUP_REMOVED lines=11> */
.L_x_92:
        /* <DEDUP_REMOVED lines=11> */
.L_x_93:
        /* <DEDUP_REMOVED lines=11> */
.L_x_94:
        /* <DEDUP_REMOVED lines=11> */
.L_x_95:
        /* <DEDUP_REMOVED lines=11> */
.L_x_96:
        /* <DEDUP_REMOVED lines=11> */
.L_x_97:
        /* <DEDUP_REMOVED lines=11> */
.L_x_98:
        /* <DEDUP_REMOVED lines=11> */
.L_x_99:
        /* <DEDUP_REMOVED lines=11> */
.L_x_100:
        /* <DEDUP_REMOVED lines=11> */
.L_x_101:
        /* <DEDUP_REMOVED lines=11> */
.L_x_102:
        /* <DEDUP_REMOVED lines=11> */
.L_x_103:
        /* <DEDUP_REMOVED lines=11> */
.L_x_104:
        /* <DEDUP_REMOVED lines=11> */
.L_x_105:
        /* <DEDUP_REMOVED lines=11> */
.L_x_106:
        /* <DEDUP_REMOVED lines=11> */
.L_x_107:
        /* <DEDUP_REMOVED lines=11> */
.L_x_108:
        /* <DEDUP_REMOVED lines=11> */
.L_x_109:
        /* <DEDUP_REMOVED lines=11> */
.L_x_110:
        /* <DEDUP_REMOVED lines=11> */
.L_x_111:
        /* <DEDUP_REMOVED lines=11> */
.L_x_112:
        /* <DEDUP_REMOVED lines=11> */
.L_x_113:
        /* <DEDUP_REMOVED lines=11> */
.L_x_114:
        /* <DEDUP_REMOVED lines=11> */
.L_x_115:
        /* <DEDUP_REMOVED lines=11> */
.L_x_116:
[----:B0-----:R0:W1:Y:S02]  /*5330*/  SYNCS.PHASECHK.TRANS64.TRYWAIT P0, [R3+URZ], R0 ;  /* 0x00000000030075a7 */ /* 0x001064000800017f */
[----:B-1----:R-:W-:Y:S05]  /*5340*/  @!P0 NANOSLEEP.SYNCS 0x989680 ;  /* 0x009896800000895d */ /* 0x002fea0003900000 */
[----:B------:R-:W1:Y:S02]  /*5350*/  @!P0 SYNCS.PHASECHK.TRANS64 P0, [R3+URZ], R0 ;  /* 0x00000000030085a7 */ /* 0x000e64000800007f */
[----:B-1----:R-:W-:Y:S05]  /*5360*/  @P0 EXIT ;  /* 0x000000000000094d */ /* 0x002fea0003800000 */
[----:B------:R-:W-:Y:S05]  /*5370*/  BRA `(.L_x_116) ;  /* 0xfffffffc00ec7947 */ /* 0x000fea000383ffff */
.L_x_117:
[----:B------:R-:W-:-:S00]  /*5380*/  BRA `(.L_x_117) ;  /* 0xfffffffc00fc7947 */ /* 0x000fc0000383ffff */
[----:B------:R-:W-:-:S00]  /*5390*/  NOP ;  /* 0x0000000000007918 */ /* 0x000fc00000000000 */
        /* <DEDUP_REMOVED lines=14> */
.L_x_118:


//--------------------- .nv.shared._ZN7cutlass13device_kernelINS_4conv6kernel13ConvUniversalINS1_16ConvProblemShapeILNS1_8OperatorE0ELi2EEENS1_10collective14CollectiveConvINS1_46MainloopSm90TmaGmmaWarpSpecializedImplicitGemmILS5_0ELi28ELi2EN4cute5tupleIJNSA_1CILi1EEESD_SD_EEENS1_36KernelImplicitTmaWarpSpecializedSm90ELi1EEENSB_IJNSC_ILi64EEESH_NSB_IJNSC_ILi32EEEEEEEEENS_6half_tESL_NSA_8TiledMMAINSA_8MMA_AtomIJNSA_4SM904GMMA25MMA_64x64x16_F32F16F16_SSILNSP_5MajorE0ELSR_0ELNSP_7ScaleInE1ELSS_1EEEEEENSA_6LayoutISE_NSB_IJNSC_ILi0EEESW_SW_EEEEENSB_IJNSA_10UnderscoreESZ_SZ_EEEEENS7_6detail26Sm90ImplicitGemmTileTraitsINSA_20SM90_TMA_LOAD_IM2COLENSA_14ComposedLayoutINSA_7SwizzleILi2ELi4ELi3EEENSA_18smem_ptr_flag_bitsILi16EEENSV_INSB_IJNSB_IJNSC_ILi8EEES1A_EEENSB_IJSI_SD_EEENSB_IJSD_NSC_ILi28EEEEEEEEENSB_IJNSB_IJSI_NSC_ILi256EEEEEENSB_IJSD_SW_EEENSB_IJSW_NSC_ILi2048EEEEEEEEEEEEEvEENS13_INSA_13SM90_TMA_LOADES1N_vEEEENS_8epilogue10collective6detail29Sm90TmaWarpSpecializedAdapterINS1T_15DefaultEpilogueISL_NSB_IJNSB_IJlllEEESD_SW_EEES1Y_NS1S_6thread17LinearCombinationISL_Li1EffLNS1Z_9ScaleType4KindE0ELNS_15FloatRoundStyleE2ESL_EENS_4gemm15EpilogueDefaultEEEEEvvEEEEvNT_6ParamsE --------------------------
	.section	.nv.shared._ZN7cutlass13device_kernelINS_4conv6kernel13ConvUniversalINS1_16ConvProblemShapeILNS1_8OperatorE0ELi2EEENS1_10collective14CollectiveConvINS1_46MainloopSm90TmaGmmaWarpSpecializedImplicitGemmILS5_0ELi28ELi2EN4cute5tupleIJNSA_1CILi1EEESD_SD_EEENS1_36KernelImplicitTmaWarpSpecializedSm90ELi1EEENSB_IJNSC_ILi64EEESH_NSB_IJNSC_ILi32EEEEEEEEENS_6half_tESL_NSA_8TiledMMAINSA_8MMA_AtomIJNSA_4SM904GMMA25MMA_64x64x16_F32F16F16_SSILNSP_5MajorE0ELSR_0ELNSP_7ScaleInE1ELSS_1EEEEEENSA_6LayoutISE_NSB_IJNSC_ILi0EEESW_SW_EEEEENSB_IJNSA_10UnderscoreESZ_SZ_EEEEENS7_6detail26Sm90ImplicitGemmTileTraitsINSA_20SM90_TMA_LOAD_IM2COLENSA_14ComposedLayoutINSA_7SwizzleILi2ELi4ELi3EEENSA_18smem_ptr_flag_bitsILi16EEENSV_INSB_IJNSB_IJNSC_ILi8EEES1A_EEENSB_IJSI_SD_EEENSB_IJSD_NSC_ILi28EEEEEEEEENSB_IJNSB_IJSI_NSC_ILi256EEEEEENSB_IJSD_SW_EEENSB_IJSW_NSC_ILi2048EEEEEEEEEEEEEvEENS13_INSA_13SM90_TMA_LOADES1N_vEEEENS_8epilogue10collective6detail29Sm90TmaWarpSpecializedAdapterINS1T_15DefaultEpilogueISL_NSB_IJNSB_IJlllEEESD_SW_EEES1Y_NS1S_6thread17LinearCombinationISL_Li1EffLNS1Z_9ScaleType4KindE0ELNS_15FloatRoundStyleE2ESL_EENS_4gemm15EpilogueDefaultEEEEEvvEEEEvNT_6ParamsE,"aw",@nobits
	.sectionflags	@""
	.align	16
	.zero		1024


//--------------------- .nv.shared.reserved.0     --------------------------
	.section	.nv.shared.reserved.0,"aw",@nobits
	.weak		__nv_reservedSMEM_offset_0_alias
	.size		__nv_reservedSMEM_offset_0_alias, 0, 0
	.other		__nv_reservedSMEM_offset_0_alias,@"STO_CUDA_RESERVED_SHARED STV_DEFAULT"
__nv_reservedSMEM_offset_0_alias:
	.zero		0


//--------------------- .nv.global                --------------------------
	.section	.nv.global,"aw",@nobits
.nv.global:
	.type		_ZN39_INTERNAL_253c72c8_4_k_cu_f34ea89f_27644cute1_E,@object
	.size		_ZN39_INTERNAL_253c72c8_4_k_cu_f34ea89f_27644cute1_E,(_ZN39_INTERNAL_253c72c8_4_k_cu_f34ea89f_27644cuda3std3__45__cpo6cbeginE - _ZN39_INTERNAL_253c72c8_4_k_cu_f34ea89f_27644cute1_E)
_ZN39_INTERNAL_253c72c8_4_k_cu_f34ea89f_27644cute1_E:
	.zero		1
	.type		_ZN39_INTERNAL_253c72c8_4_k_cu_f34ea89f_27644cuda3std3__45__cpo6cbeginE,@object
	.size		_ZN39_INTERNAL_253c72c8_4_k_cu_f34ea89f_27644cuda3std3__45__cpo6cbeginE,(_ZN39_INTERNAL_253c72c8_4_k_cu_f34ea89f_27644cuda3std3__48in_placeE - _ZN39_INTERNAL_253c72c8_4_k_cu_f34ea89f_27644cuda3std3__45__cpo6cbeginE)
_ZN39_INTERNAL_253c72c8_4_k_cu_f34ea89f_27644cuda3std3__45__cpo6cbeginE:
	.zero		1
	.type		_ZN39_INTERNAL_253c72c8_4_k_cu_f34ea89f_27644cuda3std3__48in_placeE,@object
	.size		_ZN39_INTERNAL_253c72c8_4_k_cu_f34ea89f_27644cuda3std3__48in_placeE,(_ZN39_INTERNAL_253c72c8_4_k_cu_f34ea89f_27644cuda3std6ranges3__45__cpo9iter_moveE - _ZN39_INTERNAL_253c72c8_4_k_cu_f34ea89f_27644cuda3std3__48in_placeE)
_ZN39_INTERNAL_253c72c8_4_k_cu_f34ea89f_27644cuda3std3__48in_placeE:
	.zero		1
	.type		_ZN39_INTERNAL_253c72c8_4_k_cu_f34ea89f_27644cuda3std6ranges3__45__cpo9iter_moveE,@object
	.size		_ZN39_INTERNAL_253c72c8_4_k_cu_f34ea89f_27644cuda3std6ranges3__45__cpo9iter_moveE,(_ZN39_INTERNAL_253c72c8_4_k_cu_f34ea89f_27644cuda3std3__45__cpo5beginE - _ZN39_INTERNAL_253c72c8_4_k_cu_f34ea89f_27644cuda3std6ranges3__45__cpo9iter_moveE)
_ZN39_INTERNAL_253c72c8_4_k_cu_f34ea89f_27644cuda3std6ranges3__45__cpo9iter_moveE:
	.zero		1
	.type		_ZN39_INTERNAL_253c72c8_4_k_cu_f34ea89f_27644cuda3std3__45__cpo5beginE,@object
	.size		_ZN39_INTERNAL_253c72c8_4_k_cu_f34ea89f_27644cuda3std3__45__cpo5beginE,(_ZN39_INTERNAL_253c72c8_4_k_cu_f34ea89f_27644cuda3std3__441_GLOBAL__N__253c72c8_4_k_cu_f34ea89f_27646ignoreE - _ZN39_INTERNAL_253c72c8_4_k_cu_f34ea89f_27644cuda3std3__45__cpo5beginE)
_ZN39_INTERNAL_253c72c8_4_k_cu_f34ea89f_27644cuda3std3__45__cpo5beginE:
	.zero		1
	.type		_ZN39_INTERNAL_253c72c8_4_k_cu_f34ea89f_27644cuda3std3__441_GLOBAL__N__253c72c8_4_k_cu_f34ea89f_27646ignoreE,@object
	.size		_ZN39_INTERNAL_253c72c8_4_k_cu_f34ea89f_27644cuda3std3__441_GLOBAL__N__253c72c8_4_k_cu_f34ea89f_27646ignoreE,(_ZN39_INTERNAL_253c72c8_4_k_cu_f34ea89f_27644cute7productE - _ZN39_INTERNAL_253c72c8_4_k_cu_f34ea89f_27644cuda3std3__441_GLOBAL__N__253c72c8_4_k_cu_f34ea89f_27646ignoreE)
_ZN39_INTERNAL_253c72c8_4_k_cu_f34ea89f_27644cuda3std3__441_GLOBAL__N__253c72c8_4_k_cu_f34ea89f_27646ignoreE:
	.zero		1
	.type		_ZN39_INTERNAL_253c72c8_4_k_cu_f34ea89f_27644cute7productE,@object
	.size		_ZN39_INTERNAL_253c72c8_4_k_cu_f34ea89f_27644cute7productE,(_ZN39_INTERNAL_253c72c8_4_k_cu_f34ea89f_27644cuda3std3__45__cpo3endE - _ZN39_INTERNAL_253c72c8_4_k_cu_f34ea89f_27644cute7productE)
_ZN39_INTERNAL_253c72c8_4_k_cu_f34ea89f_27644cute7productE:
	.zero		1
	.type		_ZN39_INTERNAL_253c72c8_4_k_cu_f34ea89f_27644cuda3std3__45__cpo3endE,@object
	.size		_ZN39_INTERNAL_253c72c8_4_k_cu_f34ea89f_27644cuda3std3__45__cpo3endE,(_ZN39_INTERNAL_253c72c8_4_k_cu_f34ea89f_27644cuda3std3__419piecewise_constructE - _ZN39_INTERNAL_253c72c8_4_k_cu_f34ea89f_27644cuda3std3__45__cpo3endE)
_ZN39_INTERNAL_253c72c8_4_k_cu_f34ea89f_27644cuda3std3__45__cpo3endE:
	.zero		1
	.type		_ZN39_INTERNAL_253c72c8_4_k_cu_f34ea89f_27644cuda3std3__419piecewise_constructE,@object
	.size		_ZN39_INTERNAL_253c72c8_4_k_cu_f34ea89f_27644cuda3std3__419piecewise_constructE,(_ZN39_INTERNAL_253c72c8_4_k_cu_f34ea89f_27644cuda3std3__45__cpo4cendE - _ZN39_INTERNAL_253c72c8_4_k_cu_f34ea89f_27644cuda3std3__419piecewise_constructE)
_ZN39_INTERNAL_253c72c8_4_k_cu_f34ea89f_27644cuda3std3__419piecewise_constructE:
	.zero		1
	.type		_ZN39_INTERNAL_253c72c8_4_k_cu_f34ea89f_27644cuda3std3__45__cpo4cendE,@object
	.size		_ZN39_INTERNAL_253c72c8_4_k_cu_f34ea89f_27644cuda3std3__45__cpo4cendE,(_ZN39_INTERNAL_253c72c8_4_k_cu_f34ea89f_27644cuda3std6ranges3__45__cpo4swapE - _ZN39_INTERNAL_253c72c8_4_k_cu_f34ea89f_27644cuda3std3__45__cpo4cendE)
_ZN39_INTERNAL_253c72c8_4_k_cu_f34ea89f_27644cuda3std3__45__cpo4cendE:
	.zero		1
	.type		_ZN39_INTERNAL_253c72c8_4_k_cu_f34ea89f_27644cuda3std6ranges3__45__cpo4swapE,@object
	.size		_ZN39_INTERNAL_253c72c8_4_k_cu_f34ea89f_27644cuda3std6ranges3__45__cpo4swapE,(.L_7 - _ZN39_INTERNAL_253c72c8_4_k_cu_f34ea89f_27644cuda3std6ranges3__45__cpo4swapE)
_ZN39_INTERNAL_253c72c8_4_k_cu_f34ea89f_27644cuda3std6ranges3__45__cpo4swapE:
	.zero		1
.L_7:


//--------------------- .nv.constant0._ZN7cutlass13device_kernelINS_4conv6kernel13ConvUniversalINS1_16ConvProblemShapeILNS1_8OperatorE0ELi2EEENS1_10collective14CollectiveConvINS1_46MainloopSm90TmaGmmaWarpSpecializedImplicitGemmILS5_0ELi28ELi2EN4cute5tupleIJNSA_1CILi1EEESD_SD_EEENS1_36KernelImplicitTmaWarpSpecializedSm90ELi1EEENSB_IJNSC_ILi64EEESH_NSB_IJNSC_ILi32EEEEEEEEENS_6half_tESL_NSA_8TiledMMAINSA_8MMA_AtomIJNSA_4SM904GMMA25MMA_64x64x16_F32F16F16_SSILNSP_5MajorE0ELSR_0ELNSP_7ScaleInE1ELSS_1EEEEEENSA_6LayoutISE_NSB_IJNSC_ILi0EEESW_SW_EEEEENSB_IJNSA_10UnderscoreESZ_SZ_EEEEENS7_6detail26Sm90ImplicitGemmTileTraitsINSA_20SM90_TMA_LOAD_IM2COLENSA_14ComposedLayoutINSA_7SwizzleILi2ELi4ELi3EEENSA_18smem_ptr_flag_bitsILi16EEENSV_INSB_IJNSB_IJNSC_ILi8EEES1A_EEENSB_IJSI_SD_EEENSB_IJSD_NSC_ILi28EEEEEEEEENSB_IJNSB_IJSI_NSC_ILi256EEEEEENSB_IJSD_SW_EEENSB_IJSW_NSC_ILi2048EEEEEEEEEEEEEvEENS13_INSA_13SM90_TMA_LOADES1N_vEEEENS_8epilogue10collective6detail29Sm90TmaWarpSpecializedAdapterINS1T_15DefaultEpilogueISL_NSB_IJNSB_IJlllEEESD_SW_EEES1Y_NS1S_6thread17LinearCombinationISL_Li1EffLNS1Z_9ScaleType4KindE0ELNS_15FloatRoundStyleE2ESL_EENS_4gemm15EpilogueDefaultEEEEEvvEEEEvNT_6ParamsE --------------------------
	.section	.nv.constant0._ZN7cutlass13device_kernelINS_4conv6kernel13ConvUniversalINS1_16ConvProblemShapeILNS1_8OperatorE0ELi2EEENS1_10collective14CollectiveConvINS1_46MainloopSm90TmaGmmaWarpSpecializedImplicitGemmILS5_0ELi28ELi2EN4cute5tupleIJNSA_1CILi1EEESD_SD_EEENS1_36KernelImplicitTmaWarpSpecializedSm90ELi1EEENSB_IJNSC_ILi64EEESH_NSB_IJNSC_ILi32EEEEEEEEENS_6half_tESL_NSA_8TiledMMAINSA_8MMA_AtomIJNSA_4SM904GMMA25MMA_64x64x16_F32F16F16_SSILNSP_5MajorE0ELSR_0ELNSP_7ScaleInE1ELSS_1EEEEEENSA_6LayoutISE_NSB_IJNSC_ILi0EEESW_SW_EEEEENSB_IJNSA_10UnderscoreESZ_SZ_EEEEENS7_6detail26Sm90ImplicitGemmTileTraitsINSA_20SM90_TMA_LOAD_IM2COLENSA_14ComposedLayoutINSA_7SwizzleILi2ELi4ELi3EEENSA_18smem_ptr_flag_bitsILi16EEENSV_INSB_IJNSB_IJNSC_ILi8EEES1A_EEENSB_IJSI_SD_EEENSB_IJSD_NSC_ILi28EEEEEEEEENSB_IJNSB_IJSI_NSC_ILi256EEEEEENSB_IJSD_SW_EEENSB_IJSW_NSC_ILi2048EEEEEEEEEEEEEvEENS13_INSA_13SM90_TMA_LOADES1N_vEEEENS_8epilogue10collective6detail29Sm90TmaWarpSpecializedAdapterINS1T_15DefaultEpilogueISL_NSB_IJNSB_IJlllEEESD_SW_EEES1Y_NS1S_6thread17LinearCombinationISL_Li1EffLNS1Z_9ScaleType4KindE0ELNS_15FloatRoundStyleE2ESL_EENS_4gemm15EpilogueDefaultEEEEEvvEEEEvNT_6ParamsE,"a",@progbits
	.sectionflags	@""
	.align	4
.nv.constant0._ZN7cutlass13device_kernelINS_4conv6kernel13ConvUniversalINS1_16ConvProblemShapeILNS1_8OperatorE0ELi2EEENS1_10collective14CollectiveConvINS1_46MainloopSm90TmaGmmaWarpSpecializedImplicitGemmILS5_0ELi28ELi2EN4cute5tupleIJNSA_1CILi1EEESD_SD_EEENS1_36KernelImplicitTmaWarpSpecializedSm90ELi1EEENSB_IJNSC_ILi64EEESH_NSB_IJNSC_ILi32EEEEEEEEENS_6half_tESL_NSA_8TiledMMAINSA_8MMA_AtomIJNSA_4SM904GMMA25MMA_64x64x16_F32F16F16_SSILNSP_5MajorE0ELSR_0ELNSP_7ScaleInE1ELSS_1EEEEEENSA_6LayoutISE_NSB_IJNSC_ILi0EEESW_SW_EEEEENSB_IJNSA_10UnderscoreESZ_SZ_EEEEENS7_6detail26Sm90ImplicitGemmTileTraitsINSA_20SM90_TMA_LOAD_IM2COLENSA_14ComposedLayoutINSA_7SwizzleILi2ELi4ELi3EEENSA_18smem_ptr_flag_bitsILi16EEENSV_INSB_IJNSB_IJNSC_ILi8EEES1A_EEENSB_IJSI_SD_EEENSB_IJSD_NSC_ILi28EEEEEEEEENSB_IJNSB_IJSI_NSC_ILi256EEEEEENSB_IJSD_SW_EEENSB_IJSW_NSC_ILi2048EEEEEEEEEEEEEvEENS13_INSA_13SM90_TMA_LOADES1N_vEEEENS_8epilogue10collective6detail29Sm90TmaWarpSpecializedAdapterINS1T_15DefaultEpilogueISL_NSB_IJNSB_IJlllEEESD_SW_EEES1Y_NS1S_6thread17LinearCombinationISL_Li1EffLNS1Z_9ScaleType4KindE0ELNS_15FloatRoundStyleE2ESL_EENS_4gemm15EpilogueDefaultEEEEEvvEEEEvNT_6ParamsE:
	.zero		1536


//--------------------- SYMBOLS --------------------------

	.type		.nv.reservedSmem.offset0,@object
	.size		.nv.reservedSmem.offset0,0x4
